//
// Generated by NVIDIA NVVM Compiler
//
// Compiler Build ID: CL-36424714
// Cuda compilation tools, release 13.0, V13.0.88
// Based on NVVM 20.0.0
//

.version 9.0
.target sm_100
.address_size 64

	// .globl	_ZN3cub18CUB_300001_SM_10006detail11EmptyKernelIvEEvv
// _ZZN3cub18CUB_300001_SM_10006detail6select23DeviceSelectSweepKernelINS2_10policy_hubIN5optix4AabbEjiLb0ELNS0_10SelectImplE1EE10Policy1000EN6thrust24THRUST_300001_SM_1000_NS10device_ptrIS6_EENSC_IjEESD_PlNS0_13ScanTileStateIiLb1EEEN4cuda3std3__410__not_fn_tI6isZeroIjEEENS0_8NullTypeEiNS2_19streaming_context_tIlLb1EEELS7_1EEEvT0_T1_T2_T3_T4_T5_T6_T7_iT8_NS1_7vsmem_tEE19static_temp_storage has been demoted
.global .align 1 .b8 _ZN34_INTERNAL_7fa5207f_4_k_cu_09871c634cuda3std3__45__cpo5beginE[1];
.global .align 1 .b8 _ZN34_INTERNAL_7fa5207f_4_k_cu_09871c634cuda3std3__45__cpo3endE[1];
.global .align 1 .b8 _ZN34_INTERNAL_7fa5207f_4_k_cu_09871c634cuda3std3__45__cpo6cbeginE[1];
.global .align 1 .b8 _ZN34_INTERNAL_7fa5207f_4_k_cu_09871c634cuda3std3__45__cpo4cendE[1];
.global .align 1 .b8 _ZN34_INTERNAL_7fa5207f_4_k_cu_09871c634cuda3std3__45__cpo6rbeginE[1];
.global .align 1 .b8 _ZN34_INTERNAL_7fa5207f_4_k_cu_09871c634cuda3std3__45__cpo4rendE[1];
.global .align 1 .b8 _ZN34_INTERNAL_7fa5207f_4_k_cu_09871c634cuda3std3__45__cpo7crbeginE[1];
.global .align 1 .b8 _ZN34_INTERNAL_7fa5207f_4_k_cu_09871c634cuda3std3__45__cpo5crendE[1];
.global .align 1 .b8 _ZN34_INTERNAL_7fa5207f_4_k_cu_09871c634cuda3std3__436_GLOBAL__N__7fa5207f_4_k_cu_09871c636ignoreE[1];
.global .align 1 .b8 _ZN34_INTERNAL_7fa5207f_4_k_cu_09871c634cuda3std3__419piecewise_constructE[1];
.global .align 1 .b8 _ZN34_INTERNAL_7fa5207f_4_k_cu_09871c634cuda3std3__48in_placeE[1];
.global .align 1 .b8 _ZN34_INTERNAL_7fa5207f_4_k_cu_09871c634cuda3std3__420unreachable_sentinelE[1];
.global .align 1 .b8 _ZN34_INTERNAL_7fa5207f_4_k_cu_09871c634cuda3std3__47nulloptE[1];
.global .align 1 .b8 _ZN34_INTERNAL_7fa5207f_4_k_cu_09871c634cuda3std3__48unexpectE[1];
.global .align 1 .b8 _ZN34_INTERNAL_7fa5207f_4_k_cu_09871c634cuda3std6ranges3__45__cpo4swapE[1];
.global .align 1 .b8 _ZN34_INTERNAL_7fa5207f_4_k_cu_09871c634cuda3std6ranges3__45__cpo9iter_moveE[1];
.global .align 1 .b8 _ZN34_INTERNAL_7fa5207f_4_k_cu_09871c634cuda3std6ranges3__45__cpo5beginE[1];
.global .align 1 .b8 _ZN34_INTERNAL_7fa5207f_4_k_cu_09871c634cuda3std6ranges3__45__cpo3endE[1];
.global .align 1 .b8 _ZN34_INTERNAL_7fa5207f_4_k_cu_09871c634cuda3std6ranges3__45__cpo6cbeginE[1];
.global .align 1 .b8 _ZN34_INTERNAL_7fa5207f_4_k_cu_09871c634cuda3std6ranges3__45__cpo4cendE[1];
.global .align 1 .b8 _ZN34_INTERNAL_7fa5207f_4_k_cu_09871c634cuda3std6ranges3__45__cpo7advanceE[1];
.global .align 1 .b8 _ZN34_INTERNAL_7fa5207f_4_k_cu_09871c634cuda3std6ranges3__45__cpo9iter_swapE[1];
.global .align 1 .b8 _ZN34_INTERNAL_7fa5207f_4_k_cu_09871c634cuda3std6ranges3__45__cpo4nextE[1];
.global .align 1 .b8 _ZN34_INTERNAL_7fa5207f_4_k_cu_09871c634cuda3std6ranges3__45__cpo4prevE[1];
.global .align 1 .b8 _ZN34_INTERNAL_7fa5207f_4_k_cu_09871c634cuda3std6ranges3__45__cpo4dataE[1];
.global .align 1 .b8 _ZN34_INTERNAL_7fa5207f_4_k_cu_09871c634cuda3std6ranges3__45__cpo5cdataE[1];
.global .align 1 .b8 _ZN34_INTERNAL_7fa5207f_4_k_cu_09871c634cuda3std6ranges3__45__cpo4sizeE[1];
.global .align 1 .b8 _ZN34_INTERNAL_7fa5207f_4_k_cu_09871c634cuda3std6ranges3__45__cpo5ssizeE[1];
.global .align 1 .b8 _ZN34_INTERNAL_7fa5207f_4_k_cu_09871c634cuda3std6ranges3__45__cpo8distanceE[1];
.global .align 1 .b8 _ZN34_INTERNAL_7fa5207f_4_k_cu_09871c636thrust24THRUST_300001_SM_1000_NS8cuda_cub3parE[1];
.global .align 1 .b8 _ZN34_INTERNAL_7fa5207f_4_k_cu_09871c636thrust24THRUST_300001_SM_1000_NS8cuda_cub10par_nosyncE[1];
.global .align 1 .b8 _ZN34_INTERNAL_7fa5207f_4_k_cu_09871c636thrust24THRUST_300001_SM_1000_NS6system6detail10sequential3seqE[1];
.global .align 1 .b8 _ZN34_INTERNAL_7fa5207f_4_k_cu_09871c636thrust24THRUST_300001_SM_1000_NS12placeholders2_1E[1];
.global .align 1 .b8 _ZN34_INTERNAL_7fa5207f_4_k_cu_09871c636thrust24THRUST_300001_SM_1000_NS12placeholders2_2E[1];
.global .align 1 .b8 _ZN34_INTERNAL_7fa5207f_4_k_cu_09871c636thrust24THRUST_300001_SM_1000_NS12placeholders2_3E[1];
.global .align 1 .b8 _ZN34_INTERNAL_7fa5207f_4_k_cu_09871c636thrust24THRUST_300001_SM_1000_NS12placeholders2_4E[1];
.global .align 1 .b8 _ZN34_INTERNAL_7fa5207f_4_k_cu_09871c636thrust24THRUST_300001_SM_1000_NS12placeholders2_5E[1];
.global .align 1 .b8 _ZN34_INTERNAL_7fa5207f_4_k_cu_09871c636thrust24THRUST_300001_SM_1000_NS12placeholders2_6E[1];
.global .align 1 .b8 _ZN34_INTERNAL_7fa5207f_4_k_cu_09871c636thrust24THRUST_300001_SM_1000_NS12placeholders2_7E[1];
.global .align 1 .b8 _ZN34_INTERNAL_7fa5207f_4_k_cu_09871c636thrust24THRUST_300001_SM_1000_NS12placeholders2_8E[1];
.global .align 1 .b8 _ZN34_INTERNAL_7fa5207f_4_k_cu_09871c636thrust24THRUST_300001_SM_1000_NS12placeholders2_9E[1];
.global .align 1 .b8 _ZN34_INTERNAL_7fa5207f_4_k_cu_09871c636thrust24THRUST_300001_SM_1000_NS12placeholders3_10E[1];
.global .align 1 .b8 _ZN34_INTERNAL_7fa5207f_4_k_cu_09871c636thrust24THRUST_300001_SM_1000_NS3seqE[1];

.visible .entry _ZN3cub18CUB_300001_SM_10006detail11EmptyKernelIvEEvv()
{


	ret;

}
	// .globl	_ZN3cub18CUB_300001_SM_10006detail4scan23DeviceCompactInitKernelINS0_13ScanTileStateIiLb1EEEPlEEvT_iT0_
.visible .entry _ZN3cub18CUB_300001_SM_10006detail4scan23DeviceCompactInitKernelINS0_13ScanTileStateIiLb1EEEPlEEvT_iT0_(
	.param .align 8 .b8 _ZN3cub18CUB_300001_SM_10006detail4scan23DeviceCompactInitKernelINS0_13ScanTileStateIiLb1EEEPlEEvT_iT0__param_0[8],
	.param .u32 _ZN3cub18CUB_300001_SM_10006detail4scan23DeviceCompactInitKernelINS0_13ScanTileStateIiLb1EEEPlEEvT_iT0__param_1,
	.param .u64 .ptr .align 1 _ZN3cub18CUB_300001_SM_10006detail4scan23DeviceCompactInitKernelINS0_13ScanTileStateIiLb1EEEPlEEvT_iT0__param_2
)
{
	.reg .pred 	%p<6>;
	.reg .b32 	%r<11>;
	.reg .b64 	%rd<10>;

	ld.param.u64 	%rd3, [_ZN3cub18CUB_300001_SM_10006detail4scan23DeviceCompactInitKernelINS0_13ScanTileStateIiLb1EEEPlEEvT_iT0__param_0];
	ld.param.u32 	%r4, [_ZN3cub18CUB_300001_SM_10006detail4scan23DeviceCompactInitKernelINS0_13ScanTileStateIiLb1EEEPlEEvT_iT0__param_1];
	ld.param.u64 	%rd2, [_ZN3cub18CUB_300001_SM_10006detail4scan23DeviceCompactInitKernelINS0_13ScanTileStateIiLb1EEEPlEEvT_iT0__param_2];
	cvta.to.global.u64 	%rd1, %rd3;
	mov.u32 	%r1, %ctaid.x;
	mov.u32 	%r5, %ntid.x;
	mov.u32 	%r2, %tid.x;
	mad.lo.s32 	%r3, %r1, %r5, %r2;
	setp.ge.s32 	%p1, %r3, %r4;
	@%p1 bra 	$L__BB1_2;
	mul.wide.s32 	%rd4, %r3, 8;
	add.s64 	%rd5, %rd1, %rd4;
	mov.b32 	%r6, 0;
	mov.b32 	%r7, 99;
	st.global.v2.u32 	[%rd5+256], {%r7, %r6};
$L__BB1_2:
	setp.ne.s32 	%p2, %r1, 0;
	setp.gt.u32 	%p3, %r2, 31;
	or.pred  	%p4, %p2, %p3;
	@%p4 bra 	$L__BB1_4;
	mul.wide.u32 	%rd6, %r2, 8;
	add.s64 	%rd7, %rd1, %rd6;
	mov.b32 	%r9, 0;
	st.global.v2.u32 	[%rd7], {%r9, %r9};
$L__BB1_4:
	or.b32  	%r10, %r1, %r2;
	setp.ne.s32 	%p5, %r10, 0;
	@%p5 bra 	$L__BB1_6;
	cvta.to.global.u64 	%rd8, %rd2;
	mov.b64 	%rd9, 0;
	st.global.u64 	[%rd8], %rd9;
$L__BB1_6:
	ret;

}
	// .globl	_ZN3cub18CUB_300001_SM_10006detail6select23DeviceSelectSweepKernelINS2_10policy_hubIN5optix4AabbEjiLb0ELNS0_10SelectImplE1EE10Policy1000EN6thrust24THRUST_300001_SM_1000_NS10device_ptrIS6_EENSC_IjEESD_PlNS0_13ScanTileStateIiLb1EEEN4cuda3std3__410__not_fn_tI6isZeroIjEEENS0_8NullTypeEiNS2_19streaming_context_tIlLb1EEELS7_1EEEvT0_T1_T2_T3_T4_T5_T6_T7_iT8_NS1_7vsmem_tE
.visible .entry _ZN3cub18CUB_300001_SM_10006detail6select23DeviceSelectSweepKernelINS2_10policy_hubIN5optix4AabbEjiLb0ELNS0_10SelectImplE1EE10Policy1000EN6thrust24THRUST_300001_SM_1000_NS10device_ptrIS6_EENSC_IjEESD_PlNS0_13ScanTileStateIiLb1EEEN4cuda3std3__410__not_fn_tI6isZeroIjEEENS0_8NullTypeEiNS2_19streaming_context_tIlLb1EEELS7_1EEEvT0_T1_T2_T3_T4_T5_T6_T7_iT8_NS1_7vsmem_tE(
	.param .align 8 .b8 _ZN3cub18CUB_300001_SM_10006detail6select23DeviceSelectSweepKernelINS2_10policy_hubIN5optix4AabbEjiLb0ELNS0_10SelectImplE1EE10Policy1000EN6thrust24THRUST_300001_SM_1000_NS10device_ptrIS6_EENSC_IjEESD_PlNS0_13ScanTileStateIiLb1EEEN4cuda3std3__410__not_fn_tI6isZeroIjEEENS0_8NullTypeEiNS2_19streaming_context_tIlLb1EEELS7_1EEEvT0_T1_T2_T3_T4_T5_T6_T7_iT8_NS1_7vsmem_tE_param_0[8],
	.param .align 8 .b8 _ZN3cub18CUB_300001_SM_10006detail6select23DeviceSelectSweepKernelINS2_10policy_hubIN5optix4AabbEjiLb0ELNS0_10SelectImplE1EE10Policy1000EN6thrust24THRUST_300001_SM_1000_NS10device_ptrIS6_EENSC_IjEESD_PlNS0_13ScanTileStateIiLb1EEEN4cuda3std3__410__not_fn_tI6isZeroIjEEENS0_8NullTypeEiNS2_19streaming_context_tIlLb1EEELS7_1EEEvT0_T1_T2_T3_T4_T5_T6_T7_iT8_NS1_7vsmem_tE_param_1[8],
	.param .align 8 .b8 _ZN3cub18CUB_300001_SM_10006detail6select23DeviceSelectSweepKernelINS2_10policy_hubIN5optix4AabbEjiLb0ELNS0_10SelectImplE1EE10Policy1000EN6thrust24THRUST_300001_SM_1000_NS10device_ptrIS6_EENSC_IjEESD_PlNS0_13ScanTileStateIiLb1EEEN4cuda3std3__410__not_fn_tI6isZeroIjEEENS0_8NullTypeEiNS2_19streaming_context_tIlLb1EEELS7_1EEEvT0_T1_T2_T3_T4_T5_T6_T7_iT8_NS1_7vsmem_tE_param_2[8],
	.param .u64 .ptr .align 1 _ZN3cub18CUB_300001_SM_10006detail6select23DeviceSelectSweepKernelINS2_10policy_hubIN5optix4AabbEjiLb0ELNS0_10SelectImplE1EE10Policy1000EN6thrust24THRUST_300001_SM_1000_NS10device_ptrIS6_EENSC_IjEESD_PlNS0_13ScanTileStateIiLb1EEEN4cuda3std3__410__not_fn_tI6isZeroIjEEENS0_8NullTypeEiNS2_19streaming_context_tIlLb1EEELS7_1EEEvT0_T1_T2_T3_T4_T5_T6_T7_iT8_NS1_7vsmem_tE_param_3,
	.param .align 8 .b8 _ZN3cub18CUB_300001_SM_10006detail6select23DeviceSelectSweepKernelINS2_10policy_hubIN5optix4AabbEjiLb0ELNS0_10SelectImplE1EE10Policy1000EN6thrust24THRUST_300001_SM_1000_NS10device_ptrIS6_EENSC_IjEESD_PlNS0_13ScanTileStateIiLb1EEEN4cuda3std3__410__not_fn_tI6isZeroIjEEENS0_8NullTypeEiNS2_19streaming_context_tIlLb1EEELS7_1EEEvT0_T1_T2_T3_T4_T5_T6_T7_iT8_NS1_7vsmem_tE_param_4[8],
	.param .align 1 .b8 _ZN3cub18CUB_300001_SM_10006detail6select23DeviceSelectSweepKernelINS2_10policy_hubIN5optix4AabbEjiLb0ELNS0_10SelectImplE1EE10Policy1000EN6thrust24THRUST_300001_SM_1000_NS10device_ptrIS6_EENSC_IjEESD_PlNS0_13ScanTileStateIiLb1EEEN4cuda3std3__410__not_fn_tI6isZeroIjEEENS0_8NullTypeEiNS2_19streaming_context_tIlLb1EEELS7_1EEEvT0_T1_T2_T3_T4_T5_T6_T7_iT8_NS1_7vsmem_tE_param_5[1],
	.param .align 1 .b8 _ZN3cub18CUB_300001_SM_10006detail6select23DeviceSelectSweepKernelINS2_10policy_hubIN5optix4AabbEjiLb0ELNS0_10SelectImplE1EE10Policy1000EN6thrust24THRUST_300001_SM_1000_NS10device_ptrIS6_EENSC_IjEESD_PlNS0_13ScanTileStateIiLb1EEEN4cuda3std3__410__not_fn_tI6isZeroIjEEENS0_8NullTypeEiNS2_19streaming_context_tIlLb1EEELS7_1EEEvT0_T1_T2_T3_T4_T5_T6_T7_iT8_NS1_7vsmem_tE_param_6[1],
	.param .u32 _ZN3cub18CUB_300001_SM_10006detail6select23DeviceSelectSweepKernelINS2_10policy_hubIN5optix4AabbEjiLb0ELNS0_10SelectImplE1EE10Policy1000EN6thrust24THRUST_300001_SM_1000_NS10device_ptrIS6_EENSC_IjEESD_PlNS0_13ScanTileStateIiLb1EEEN4cuda3std3__410__not_fn_tI6isZeroIjEEENS0_8NullTypeEiNS2_19streaming_context_tIlLb1EEELS7_1EEEvT0_T1_T2_T3_T4_T5_T6_T7_iT8_NS1_7vsmem_tE_param_7,
	.param .u32 _ZN3cub18CUB_300001_SM_10006detail6select23DeviceSelectSweepKernelINS2_10policy_hubIN5optix4AabbEjiLb0ELNS0_10SelectImplE1EE10Policy1000EN6thrust24THRUST_300001_SM_1000_NS10device_ptrIS6_EENSC_IjEESD_PlNS0_13ScanTileStateIiLb1EEEN4cuda3std3__410__not_fn_tI6isZeroIjEEENS0_8NullTypeEiNS2_19streaming_context_tIlLb1EEELS7_1EEEvT0_T1_T2_T3_T4_T5_T6_T7_iT8_NS1_7vsmem_tE_param_8,
	.param .align 8 .b8 _ZN3cub18CUB_300001_SM_10006detail6select23DeviceSelectSweepKernelINS2_10policy_hubIN5optix4AabbEjiLb0ELNS0_10SelectImplE1EE10Policy1000EN6thrust24THRUST_300001_SM_1000_NS10device_ptrIS6_EENSC_IjEESD_PlNS0_13ScanTileStateIiLb1EEEN4cuda3std3__410__not_fn_tI6isZeroIjEEENS0_8NullTypeEiNS2_19streaming_context_tIlLb1EEELS7_1EEEvT0_T1_T2_T3_T4_T5_T6_T7_iT8_NS1_7vsmem_tE_param_9[40],
	.param .align 8 .b8 _ZN3cub18CUB_300001_SM_10006detail6select23DeviceSelectSweepKernelINS2_10policy_hubIN5optix4AabbEjiLb0ELNS0_10SelectImplE1EE10Policy1000EN6thrust24THRUST_300001_SM_1000_NS10device_ptrIS6_EENSC_IjEESD_PlNS0_13ScanTileStateIiLb1EEEN4cuda3std3__410__not_fn_tI6isZeroIjEEENS0_8NullTypeEiNS2_19streaming_context_tIlLb1EEELS7_1EEEvT0_T1_T2_T3_T4_T5_T6_T7_iT8_NS1_7vsmem_tE_param_10[8]
)
.maxntid 128
{
	.reg .pred 	%p<117>;
	.reg .b16 	%rs<14>;
	.reg .b32 	%r<615>;
	.reg .b32 	%f<51>;
	.reg .b64 	%rd<150>;
	// demoted variable
	.shared .align 16 .b8 _ZZN3cub18CUB_300001_SM_10006detail6select23DeviceSelectSweepKernelINS2_10policy_hubIN5optix4AabbEjiLb0ELNS0_10SelectImplE1EE10Policy1000EN6thrust24THRUST_300001_SM_1000_NS10device_ptrIS6_EENSC_IjEESD_PlNS0_13ScanTileStateIiLb1EEEN4cuda3std3__410__not_fn_tI6isZeroIjEEENS0_8NullTypeEiNS2_19streaming_context_tIlLb1EEELS7_1EEEvT0_T1_T2_T3_T4_T5_T6_T7_iT8_NS1_7vsmem_tEE19static_temp_storage[8240];
	ld.param.u64 	%rd2, [_ZN3cub18CUB_300001_SM_10006detail6select23DeviceSelectSweepKernelINS2_10policy_hubIN5optix4AabbEjiLb0ELNS0_10SelectImplE1EE10Policy1000EN6thrust24THRUST_300001_SM_1000_NS10device_ptrIS6_EENSC_IjEESD_PlNS0_13ScanTileStateIiLb1EEEN4cuda3std3__410__not_fn_tI6isZeroIjEEENS0_8NullTypeEiNS2_19streaming_context_tIlLb1EEELS7_1EEEvT0_T1_T2_T3_T4_T5_T6_T7_iT8_NS1_7vsmem_tE_param_4];
	ld.param.u64 	%rd32, [_ZN3cub18CUB_300001_SM_10006detail6select23DeviceSelectSweepKernelINS2_10policy_hubIN5optix4AabbEjiLb0ELNS0_10SelectImplE1EE10Policy1000EN6thrust24THRUST_300001_SM_1000_NS10device_ptrIS6_EENSC_IjEESD_PlNS0_13ScanTileStateIiLb1EEEN4cuda3std3__410__not_fn_tI6isZeroIjEEENS0_8NullTypeEiNS2_19streaming_context_tIlLb1EEELS7_1EEEvT0_T1_T2_T3_T4_T5_T6_T7_iT8_NS1_7vsmem_tE_param_1];
	ld.param.u64 	%rd33, [_ZN3cub18CUB_300001_SM_10006detail6select23DeviceSelectSweepKernelINS2_10policy_hubIN5optix4AabbEjiLb0ELNS0_10SelectImplE1EE10Policy1000EN6thrust24THRUST_300001_SM_1000_NS10device_ptrIS6_EENSC_IjEESD_PlNS0_13ScanTileStateIiLb1EEEN4cuda3std3__410__not_fn_tI6isZeroIjEEENS0_8NullTypeEiNS2_19streaming_context_tIlLb1EEELS7_1EEEvT0_T1_T2_T3_T4_T5_T6_T7_iT8_NS1_7vsmem_tE_param_2];
	ld.param.u64 	%rd34, [_ZN3cub18CUB_300001_SM_10006detail6select23DeviceSelectSweepKernelINS2_10policy_hubIN5optix4AabbEjiLb0ELNS0_10SelectImplE1EE10Policy1000EN6thrust24THRUST_300001_SM_1000_NS10device_ptrIS6_EENSC_IjEESD_PlNS0_13ScanTileStateIiLb1EEEN4cuda3std3__410__not_fn_tI6isZeroIjEEENS0_8NullTypeEiNS2_19streaming_context_tIlLb1EEELS7_1EEEvT0_T1_T2_T3_T4_T5_T6_T7_iT8_NS1_7vsmem_tE_param_0];
	ld.param.u32 	%r102, [_ZN3cub18CUB_300001_SM_10006detail6select23DeviceSelectSweepKernelINS2_10policy_hubIN5optix4AabbEjiLb0ELNS0_10SelectImplE1EE10Policy1000EN6thrust24THRUST_300001_SM_1000_NS10device_ptrIS6_EENSC_IjEESD_PlNS0_13ScanTileStateIiLb1EEEN4cuda3std3__410__not_fn_tI6isZeroIjEEENS0_8NullTypeEiNS2_19streaming_context_tIlLb1EEELS7_1EEEvT0_T1_T2_T3_T4_T5_T6_T7_iT8_NS1_7vsmem_tE_param_7];
	ld.param.u32 	%r103, [_ZN3cub18CUB_300001_SM_10006detail6select23DeviceSelectSweepKernelINS2_10policy_hubIN5optix4AabbEjiLb0ELNS0_10SelectImplE1EE10Policy1000EN6thrust24THRUST_300001_SM_1000_NS10device_ptrIS6_EENSC_IjEESD_PlNS0_13ScanTileStateIiLb1EEEN4cuda3std3__410__not_fn_tI6isZeroIjEEENS0_8NullTypeEiNS2_19streaming_context_tIlLb1EEELS7_1EEEvT0_T1_T2_T3_T4_T5_T6_T7_iT8_NS1_7vsmem_tE_param_8];
	mov.b64 	%rd31, _ZN3cub18CUB_300001_SM_10006detail6select23DeviceSelectSweepKernelINS2_10policy_hubIN5optix4AabbEjiLb0ELNS0_10SelectImplE1EE10Policy1000EN6thrust24THRUST_300001_SM_1000_NS10device_ptrIS6_EENSC_IjEESD_PlNS0_13ScanTileStateIiLb1EEEN4cuda3std3__410__not_fn_tI6isZeroIjEEENS0_8NullTypeEiNS2_19streaming_context_tIlLb1EEELS7_1EEEvT0_T1_T2_T3_T4_T5_T6_T7_iT8_NS1_7vsmem_tE_param_9;
	mov.u64 	%rd1, %rd31;
	cvta.to.global.u64 	%rd3, %rd34;
	cvta.to.global.u64 	%rd4, %rd33;
	cvta.to.global.u64 	%rd5, %rd32;
	mov.u32 	%r104, %ctaid.x;
	mov.u32 	%r105, %nctaid.y;
	mov.u32 	%r106, %ctaid.y;
	mad.lo.s32 	%r1, %r104, %r105, %r106;
	shl.b32 	%r2, %r1, 7;
	add.s32 	%r107, %r103, -1;
	setp.ge.s32 	%p1, %r1, %r107;
	@%p1 bra 	$L__BB2_41;
	setp.ne.s32 	%p66, %r1, 0;
	@%p66 bra 	$L__BB2_10;
	ld.param.u8 	%rs12, [%rd1];
	setp.eq.s16 	%p107, %rs12, 0;
	ld.param.u64 	%rd127, [%rd1+16];
	selp.b64 	%rd128, %rd127, 0, %p107;
	mov.u32 	%r3, %tid.x;
	add.s32 	%r555, %r2, %r3;
	cvt.u64.u32 	%rd129, %r555;
	add.s64 	%rd130, %rd128, %rd129;
	shl.b64 	%rd131, %rd130, 5;
	add.s64 	%rd132, %rd3, %rd131;
	ld.global.v4.f32 	{%f4, %f3, %f2, %f1}, [%rd132];
	ld.global.v2.f32 	{%f6, %f5}, [%rd132+16];
	bar.sync 	0;
	shl.b64 	%rd133, %rd130, 2;
	add.s64 	%rd134, %rd5, %rd133;
	ld.global.u32 	%r4, [%rd134];
	setp.ne.s32 	%p108, %r4, 0;
	bar.sync 	0;
	shr.u32 	%r5, %r3, 5;
	// begin inline asm
	mov.u32 %r524, %laneid;
	// end inline asm
	selp.u32 	%r529, 1, 0, %p108;
	mov.b32 	%r527, 1;
	mov.b32 	%r552, 0;
	mov.b32 	%r554, -1;
	// begin inline asm
	{  .reg .s32 r0;  .reg .pred p;  shfl.sync.up.b32 r0|p, %r529, %r527, %r552, %r554;  @p add.s32 r0, r0, %r529;  mov.s32 %r525, r0;}
	// end inline asm
	mov.b32 	%r533, 2;
	// begin inline asm
	{  .reg .s32 r0;  .reg .pred p;  shfl.sync.up.b32 r0|p, %r525, %r533, %r552, %r554;  @p add.s32 r0, r0, %r525;  mov.s32 %r531, r0;}
	// end inline asm
	mov.b32 	%r539, 4;
	// begin inline asm
	{  .reg .s32 r0;  .reg .pred p;  shfl.sync.up.b32 r0|p, %r531, %r539, %r552, %r554;  @p add.s32 r0, r0, %r531;  mov.s32 %r537, r0;}
	// end inline asm
	mov.b32 	%r545, 8;
	// begin inline asm
	{  .reg .s32 r0;  .reg .pred p;  shfl.sync.up.b32 r0|p, %r537, %r545, %r552, %r554;  @p add.s32 r0, r0, %r537;  mov.s32 %r543, r0;}
	// end inline asm
	mov.b32 	%r551, 16;
	// begin inline asm
	{  .reg .s32 r0;  .reg .pred p;  shfl.sync.up.b32 r0|p, %r543, %r551, %r552, %r554;  @p add.s32 r0, r0, %r543;  mov.s32 %r549, r0;}
	// end inline asm
	setp.ne.s32 	%p109, %r524, 31;
	@%p109 bra 	$L__BB2_4;
	shl.b32 	%r556, %r5, 2;
	mov.u32 	%r557, _ZZN3cub18CUB_300001_SM_10006detail6select23DeviceSelectSweepKernelINS2_10policy_hubIN5optix4AabbEjiLb0ELNS0_10SelectImplE1EE10Policy1000EN6thrust24THRUST_300001_SM_1000_NS10device_ptrIS6_EENSC_IjEESD_PlNS0_13ScanTileStateIiLb1EEEN4cuda3std3__410__not_fn_tI6isZeroIjEEENS0_8NullTypeEiNS2_19streaming_context_tIlLb1EEELS7_1EEEvT0_T1_T2_T3_T4_T5_T6_T7_iT8_NS1_7vsmem_tEE19static_temp_storage;
	add.s32 	%r558, %r557, %r556;
	st.shared.u32 	[%r558], %r549;
$L__BB2_4:
	bar.sync 	0;
	ld.shared.v4.u32 	{%r559, %r560, %r561, %r562}, [_ZZN3cub18CUB_300001_SM_10006detail6select23DeviceSelectSweepKernelINS2_10policy_hubIN5optix4AabbEjiLb0ELNS0_10SelectImplE1EE10Policy1000EN6thrust24THRUST_300001_SM_1000_NS10device_ptrIS6_EENSC_IjEESD_PlNS0_13ScanTileStateIiLb1EEEN4cuda3std3__410__not_fn_tI6isZeroIjEEENS0_8NullTypeEiNS2_19streaming_context_tIlLb1EEELS7_1EEEvT0_T1_T2_T3_T4_T5_T6_T7_iT8_NS1_7vsmem_tEE19static_temp_storage];
	add.s32 	%r563, %r560, %r559;
	setp.eq.s32 	%p110, %r5, 2;
	selp.b32 	%r564, %r563, %r559, %p110;
	add.s32 	%r565, %r563, %r561;
	setp.eq.s32 	%p111, %r5, 3;
	selp.b32 	%r566, %r565, %r564, %p111;
	add.s32 	%r9, %r565, %r562;
	setp.lt.u32 	%p112, %r3, 32;
	selp.b32 	%r567, 0, %r566, %p112;
	setp.eq.s32 	%p113, %r524, 0;
	sub.s32 	%r568, %r549, %r529;
	selp.b32 	%r569, 0, %r568, %p113;
	add.s32 	%r10, %r567, %r569;
	setp.ne.s32 	%p114, %r3, 0;
	@%p114 bra 	$L__BB2_6;
	add.s64 	%rd135, %rd2, 256;
	mov.b32 	%r570, 101;
	// begin inline asm
	st.release.gpu.v2.u32 [%rd135], {%r570, %r9};
	// end inline asm
$L__BB2_6:
	setp.eq.s32 	%p115, %r4, 0;
	@%p115 bra 	$L__BB2_95;
	setp.ne.s16 	%p116, %rs12, 0;
	mov.b64 	%rd144, 0;
	@%p116 bra 	$L__BB2_9;
	ld.param.u64 	%rd137, [%rd1+24];
	cvta.to.global.u64 	%rd138, %rd137;
	ld.global.u64 	%rd144, [%rd138];
$L__BB2_9:
	cvt.s64.s32 	%rd139, %r10;
	add.s64 	%rd140, %rd144, %rd139;
	shl.b64 	%rd141, %rd140, 5;
	add.s64 	%rd142, %rd4, %rd141;
	mov.b32 	%r572, %f4;
	shr.u32 	%r573, %r572, 24;
	st.global.u8 	[%rd142+3], %r573;
	shr.u32 	%r574, %r572, 16;
	st.global.u8 	[%rd142+2], %r574;
	shr.u32 	%r575, %r572, 8;
	st.global.u8 	[%rd142+1], %r575;
	st.global.u8 	[%rd142], %r572;
	mov.b32 	%r576, %f3;
	shr.u32 	%r577, %r576, 24;
	st.global.u8 	[%rd142+7], %r577;
	shr.u32 	%r578, %r576, 16;
	st.global.u8 	[%rd142+6], %r578;
	shr.u32 	%r579, %r576, 8;
	st.global.u8 	[%rd142+5], %r579;
	st.global.u8 	[%rd142+4], %r576;
	mov.b32 	%r580, %f2;
	shr.u32 	%r581, %r580, 24;
	st.global.u8 	[%rd142+11], %r581;
	shr.u32 	%r582, %r580, 16;
	st.global.u8 	[%rd142+10], %r582;
	shr.u32 	%r583, %r580, 8;
	st.global.u8 	[%rd142+9], %r583;
	st.global.u8 	[%rd142+8], %r580;
	mov.b32 	%r584, %f1;
	shr.u32 	%r585, %r584, 24;
	st.global.u8 	[%rd142+15], %r585;
	shr.u32 	%r586, %r584, 16;
	st.global.u8 	[%rd142+14], %r586;
	shr.u32 	%r587, %r584, 8;
	st.global.u8 	[%rd142+13], %r587;
	st.global.u8 	[%rd142+12], %r584;
	mov.b32 	%r588, %f6;
	shr.u32 	%r589, %r588, 24;
	st.global.u8 	[%rd142+19], %r589;
	shr.u32 	%r590, %r588, 16;
	st.global.u8 	[%rd142+18], %r590;
	shr.u32 	%r591, %r588, 8;
	st.global.u8 	[%rd142+17], %r591;
	st.global.u8 	[%rd142+16], %r588;
	mov.b32 	%r592, %f5;
	shr.u32 	%r593, %r592, 24;
	st.global.u8 	[%rd142+23], %r593;
	shr.u32 	%r594, %r592, 16;
	st.global.u8 	[%rd142+22], %r594;
	shr.u32 	%r595, %r592, 8;
	st.global.u8 	[%rd142+21], %r595;
	st.global.u8 	[%rd142+20], %r592;
	bra.uni 	$L__BB2_95;
$L__BB2_10:
	ld.param.u8 	%rs10, [%rd1];
	setp.eq.s16 	%p67, %rs10, 0;
	ld.param.u64 	%rd99, [%rd1+16];
	selp.b64 	%rd100, %rd99, 0, %p67;
	cvt.s64.s32 	%rd101, %r2;
	mov.u32 	%r11, %tid.x;
	cvt.u64.u32 	%rd102, %r11;
	add.s64 	%rd103, %rd101, %rd102;
	add.s64 	%rd104, %rd103, %rd100;
	shl.b64 	%rd105, %rd104, 5;
	add.s64 	%rd106, %rd3, %rd105;
	ld.global.v4.f32 	{%f10, %f9, %f8, %f7}, [%rd106];
	ld.global.v2.f32 	{%f12, %f11}, [%rd106+16];
	bar.sync 	0;
	shl.b64 	%rd107, %rd104, 2;
	add.s64 	%rd108, %rd5, %rd107;
	ld.global.u32 	%r12, [%rd108];
	setp.ne.s32 	%p68, %r12, 0;
	bar.sync 	0;
	shr.u32 	%r13, %r11, 5;
	// begin inline asm
	mov.u32 %r358, %laneid;
	// end inline asm
	selp.u32 	%r363, 1, 0, %p68;
	mov.b32 	%r361, 1;
	mov.b32 	%r386, 0;
	mov.b32 	%r388, -1;
	// begin inline asm
	{  .reg .s32 r0;  .reg .pred p;  shfl.sync.up.b32 r0|p, %r363, %r361, %r386, %r388;  @p add.s32 r0, r0, %r363;  mov.s32 %r359, r0;}
	// end inline asm
	mov.b32 	%r367, 2;
	// begin inline asm
	{  .reg .s32 r0;  .reg .pred p;  shfl.sync.up.b32 r0|p, %r359, %r367, %r386, %r388;  @p add.s32 r0, r0, %r359;  mov.s32 %r365, r0;}
	// end inline asm
	mov.b32 	%r373, 4;
	// begin inline asm
	{  .reg .s32 r0;  .reg .pred p;  shfl.sync.up.b32 r0|p, %r365, %r373, %r386, %r388;  @p add.s32 r0, r0, %r365;  mov.s32 %r371, r0;}
	// end inline asm
	mov.b32 	%r379, 8;
	// begin inline asm
	{  .reg .s32 r0;  .reg .pred p;  shfl.sync.up.b32 r0|p, %r371, %r379, %r386, %r388;  @p add.s32 r0, r0, %r371;  mov.s32 %r377, r0;}
	// end inline asm
	mov.b32 	%r385, 16;
	// begin inline asm
	{  .reg .s32 r0;  .reg .pred p;  shfl.sync.up.b32 r0|p, %r377, %r385, %r386, %r388;  @p add.s32 r0, r0, %r377;  mov.s32 %r383, r0;}
	// end inline asm
	setp.ne.s32 	%p69, %r358, 31;
	@%p69 bra 	$L__BB2_12;
	shl.b32 	%r389, %r13, 2;
	mov.u32 	%r390, _ZZN3cub18CUB_300001_SM_10006detail6select23DeviceSelectSweepKernelINS2_10policy_hubIN5optix4AabbEjiLb0ELNS0_10SelectImplE1EE10Policy1000EN6thrust24THRUST_300001_SM_1000_NS10device_ptrIS6_EENSC_IjEESD_PlNS0_13ScanTileStateIiLb1EEEN4cuda3std3__410__not_fn_tI6isZeroIjEEENS0_8NullTypeEiNS2_19streaming_context_tIlLb1EEELS7_1EEEvT0_T1_T2_T3_T4_T5_T6_T7_iT8_NS1_7vsmem_tEE19static_temp_storage;
	add.s32 	%r391, %r390, %r389;
	st.shared.u32 	[%r391], %r383;
$L__BB2_12:
	sub.s32 	%r392, %r383, %r363;
	bar.sync 	0;
	ld.shared.v4.u32 	{%r393, %r394, %r395, %r396}, [_ZZN3cub18CUB_300001_SM_10006detail6select23DeviceSelectSweepKernelINS2_10policy_hubIN5optix4AabbEjiLb0ELNS0_10SelectImplE1EE10Policy1000EN6thrust24THRUST_300001_SM_1000_NS10device_ptrIS6_EENSC_IjEESD_PlNS0_13ScanTileStateIiLb1EEEN4cuda3std3__410__not_fn_tI6isZeroIjEEENS0_8NullTypeEiNS2_19streaming_context_tIlLb1EEELS7_1EEEvT0_T1_T2_T3_T4_T5_T6_T7_iT8_NS1_7vsmem_tEE19static_temp_storage];
	add.s32 	%r397, %r394, %r393;
	setp.eq.s32 	%p70, %r13, 2;
	selp.b32 	%r398, %r397, %r393, %p70;
	add.s32 	%r399, %r397, %r395;
	setp.eq.s32 	%p71, %r13, 3;
	selp.b32 	%r400, %r399, %r398, %p71;
	add.s32 	%r17, %r399, %r396;
	setp.gt.u32 	%p72, %r11, 31;
	setp.lt.u32 	%p73, %r11, 32;
	setp.eq.s32 	%p74, %r358, 0;
	selp.b32 	%r401, 0, %r392, %p74;
	add.s32 	%r603, %r400, %r401;
	selp.b32 	%r19, %r392, %r603, %p73;
	@%p72 bra 	$L__BB2_37;
	setp.ne.s32 	%p75, %r11, 0;
	mul.wide.s32 	%rd109, %r1, 8;
	add.s64 	%rd8, %rd2, %rd109;
	@%p75 bra 	$L__BB2_15;
	st.shared.u32 	[_ZZN3cub18CUB_300001_SM_10006detail6select23DeviceSelectSweepKernelINS2_10policy_hubIN5optix4AabbEjiLb0ELNS0_10SelectImplE1EE10Policy1000EN6thrust24THRUST_300001_SM_1000_NS10device_ptrIS6_EENSC_IjEESD_PlNS0_13ScanTileStateIiLb1EEEN4cuda3std3__410__not_fn_tI6isZeroIjEEENS0_8NullTypeEiNS2_19streaming_context_tIlLb1EEELS7_1EEEvT0_T1_T2_T3_T4_T5_T6_T7_iT8_NS1_7vsmem_tEE19static_temp_storage+44], %r17;
	add.s64 	%rd110, %rd8, 256;
	mov.b32 	%r402, 100;
	// begin inline asm
	st.release.gpu.v2.u32 [%rd110], {%r402, %r17};
	// end inline asm
$L__BB2_15:
	not.b32 	%r404, %r11;
	add.s32 	%r600, %r1, %r404;
	mov.u32 	%r21, %nctaid.x;
	setp.gt.u32 	%p76, %r21, 499;
	@%p76 bra 	$L__BB2_17;
	membar.cta;
	bra.uni 	$L__BB2_18;
$L__BB2_17:
	mov.b32 	%r405, 450;
	// begin inline asm
	nanosleep.u32 %r405;
	// end inline asm
$L__BB2_18:
	mul.wide.s32 	%rd112, %r600, 8;
	add.s64 	%rd113, %rd2, %rd112;
	add.s64 	%rd111, %rd113, 256;
	// begin inline asm
	ld.acquire.gpu.v2.u32 {%r601, %r597}, [%rd111];
	// end inline asm
$L__BB2_19:
	setp.eq.s32 	%p77, %r601, 99;
	mov.b32 	%r408, -1;
	vote.sync.any.pred 	%p78, %p77, %r408;
	not.pred 	%p79, %p78;
	@%p79 bra 	$L__BB2_24;
	setp.gt.u32 	%p106, %r21, 499;
	@%p106 bra 	$L__BB2_22;
	membar.cta;
	bra.uni 	$L__BB2_23;
$L__BB2_22:
	mov.b32 	%r521, 350;
	// begin inline asm
	nanosleep.u32 %r521;
	// end inline asm
$L__BB2_23:
	// begin inline asm
	ld.acquire.gpu.v2.u32 {%r601, %r597}, [%rd111];
	// end inline asm
	bra.uni 	$L__BB2_19;
$L__BB2_24:
	setp.eq.s32 	%p80, %r601, 101;
	mov.b32 	%r435, -1;
	vote.sync.ballot.b32 	%r436, %p80, %r435;
	// begin inline asm
	mov.u32 %r410, %lanemask_ge;
	// end inline asm
	and.b32  	%r437, %r436, %r410;
	or.b32  	%r438, %r437, -2147483648;
	add.s32 	%r439, %r438, -1;
	not.b32 	%r440, %r438;
	and.b32  	%r441, %r440, %r439;
	popc.b32 	%r414, %r441;
	mov.b32 	%r413, 1;
	// begin inline asm
	shfl.sync.down.b32 %r411, %r597, %r413, %r414, %r435;
	// end inline asm
	setp.lt.s32 	%p82, %r358, %r414;
	selp.b32 	%r442, %r411, 0, %p82;
	add.s32 	%r417, %r442, %r597;
	mov.b32 	%r418, 2;
	// begin inline asm
	shfl.sync.down.b32 %r416, %r417, %r418, %r414, %r435;
	// end inline asm
	add.s32 	%r31, %r358, 2;
	setp.gt.s32 	%p83, %r31, %r414;
	selp.b32 	%r443, 0, %r416, %p83;
	add.s32 	%r422, %r417, %r443;
	mov.b32 	%r423, 4;
	// begin inline asm
	shfl.sync.down.b32 %r421, %r422, %r423, %r414, %r435;
	// end inline asm
	add.s32 	%r32, %r358, 4;
	setp.gt.s32 	%p84, %r32, %r414;
	selp.b32 	%r444, 0, %r421, %p84;
	add.s32 	%r427, %r422, %r444;
	mov.b32 	%r428, 8;
	// begin inline asm
	shfl.sync.down.b32 %r426, %r427, %r428, %r414, %r435;
	// end inline asm
	add.s32 	%r33, %r358, 8;
	setp.gt.s32 	%p85, %r33, %r414;
	selp.b32 	%r445, 0, %r426, %p85;
	add.s32 	%r432, %r427, %r445;
	mov.b32 	%r433, 16;
	// begin inline asm
	shfl.sync.down.b32 %r431, %r432, %r433, %r414, %r435;
	// end inline asm
	add.s32 	%r34, %r358, 16;
	setp.gt.s32 	%p86, %r34, %r414;
	selp.b32 	%r446, 0, %r431, %p86;
	add.s32 	%r598, %r432, %r446;
	add.s64 	%rd10, %rd2, 256;
$L__BB2_25:
	setp.ne.s32 	%p87, %r601, 101;
	mov.b32 	%r447, -1;
	vote.sync.all.pred 	%p88, %p87, %r447;
	not.pred 	%p89, %p88;
	@%p89 bra 	$L__BB2_33;
	mul.wide.s32 	%rd123, %r600, 8;
	add.s64 	%rd124, %rd10, %rd123;
	add.s64 	%rd122, %rd124, -256;
	// begin inline asm
	ld.acquire.gpu.v2.u32 {%r601, %r602}, [%rd122];
	// end inline asm
$L__BB2_27:
	setp.eq.s32 	%p95, %r601, 99;
	mov.b32 	%r479, -1;
	vote.sync.any.pred 	%p96, %p95, %r479;
	not.pred 	%p97, %p96;
	@%p97 bra 	$L__BB2_32;
	setp.gt.u32 	%p105, %r21, 499;
	@%p105 bra 	$L__BB2_30;
	membar.cta;
	bra.uni 	$L__BB2_31;
$L__BB2_30:
	mov.b32 	%r518, 350;
	// begin inline asm
	nanosleep.u32 %r518;
	// end inline asm
$L__BB2_31:
	// begin inline asm
	ld.acquire.gpu.v2.u32 {%r601, %r602}, [%rd122];
	// end inline asm
	bra.uni 	$L__BB2_27;
$L__BB2_32:
	setp.eq.s32 	%p98, %r601, 101;
	mov.b32 	%r505, -1;
	vote.sync.ballot.b32 	%r506, %p98, %r505;
	and.b32  	%r507, %r506, %r410;
	or.b32  	%r508, %r507, -2147483648;
	add.s32 	%r509, %r508, -1;
	not.b32 	%r510, %r508;
	and.b32  	%r511, %r510, %r509;
	popc.b32 	%r484, %r511;
	mov.b32 	%r483, 1;
	// begin inline asm
	shfl.sync.down.b32 %r481, %r602, %r483, %r484, %r505;
	// end inline asm
	setp.lt.s32 	%p100, %r358, %r484;
	selp.b32 	%r512, %r481, 0, %p100;
	add.s32 	%r487, %r512, %r602;
	mov.b32 	%r488, 2;
	// begin inline asm
	shfl.sync.down.b32 %r486, %r487, %r488, %r484, %r505;
	// end inline asm
	setp.gt.s32 	%p101, %r31, %r484;
	selp.b32 	%r513, 0, %r486, %p101;
	add.s32 	%r492, %r487, %r513;
	mov.b32 	%r493, 4;
	// begin inline asm
	shfl.sync.down.b32 %r491, %r492, %r493, %r484, %r505;
	// end inline asm
	setp.gt.s32 	%p102, %r32, %r484;
	selp.b32 	%r514, 0, %r491, %p102;
	add.s32 	%r497, %r492, %r514;
	mov.b32 	%r498, 8;
	// begin inline asm
	shfl.sync.down.b32 %r496, %r497, %r498, %r484, %r505;
	// end inline asm
	setp.gt.s32 	%p103, %r33, %r484;
	selp.b32 	%r515, 0, %r496, %p103;
	add.s32 	%r502, %r497, %r515;
	mov.b32 	%r503, 16;
	// begin inline asm
	shfl.sync.down.b32 %r501, %r502, %r503, %r484, %r505;
	// end inline asm
	setp.gt.s32 	%p104, %r34, %r484;
	selp.b32 	%r516, 0, %r501, %p104;
	add.s32 	%r517, %r516, %r598;
	add.s32 	%r598, %r517, %r502;
	add.s32 	%r600, %r600, -32;
	bra.uni 	$L__BB2_25;
$L__BB2_33:
	setp.ne.s32 	%p90, %r11, 0;
	@%p90 bra 	$L__BB2_35;
	add.s32 	%r450, %r598, %r17;
	add.s64 	%rd114, %rd8, 256;
	mov.b32 	%r449, 101;
	// begin inline asm
	st.release.gpu.v2.u32 [%rd114], {%r449, %r450};
	// end inline asm
	st.shared.u32 	[_ZZN3cub18CUB_300001_SM_10006detail6select23DeviceSelectSweepKernelINS2_10policy_hubIN5optix4AabbEjiLb0ELNS0_10SelectImplE1EE10Policy1000EN6thrust24THRUST_300001_SM_1000_NS10device_ptrIS6_EENSC_IjEESD_PlNS0_13ScanTileStateIiLb1EEEN4cuda3std3__410__not_fn_tI6isZeroIjEEENS0_8NullTypeEiNS2_19streaming_context_tIlLb1EEELS7_1EEEvT0_T1_T2_T3_T4_T5_T6_T7_iT8_NS1_7vsmem_tEE19static_temp_storage+36], %r598;
	st.shared.u32 	[_ZZN3cub18CUB_300001_SM_10006detail6select23DeviceSelectSweepKernelINS2_10policy_hubIN5optix4AabbEjiLb0ELNS0_10SelectImplE1EE10Policy1000EN6thrust24THRUST_300001_SM_1000_NS10device_ptrIS6_EENSC_IjEESD_PlNS0_13ScanTileStateIiLb1EEEN4cuda3std3__410__not_fn_tI6isZeroIjEEENS0_8NullTypeEiNS2_19streaming_context_tIlLb1EEELS7_1EEEvT0_T1_T2_T3_T4_T5_T6_T7_iT8_NS1_7vsmem_tEE19static_temp_storage+40], %r450;
$L__BB2_35:
	setp.ne.s32 	%p91, %r358, 0;
	mov.u32 	%r603, %r19;
	@%p91 bra 	$L__BB2_37;
	st.shared.u32 	[_ZZN3cub18CUB_300001_SM_10006detail6select23DeviceSelectSweepKernelINS2_10policy_hubIN5optix4AabbEjiLb0ELNS0_10SelectImplE1EE10Policy1000EN6thrust24THRUST_300001_SM_1000_NS10device_ptrIS6_EENSC_IjEESD_PlNS0_13ScanTileStateIiLb1EEEN4cuda3std3__410__not_fn_tI6isZeroIjEEENS0_8NullTypeEiNS2_19streaming_context_tIlLb1EEELS7_1EEEvT0_T1_T2_T3_T4_T5_T6_T7_iT8_NS1_7vsmem_tEE19static_temp_storage+20], %r598;
	mov.u32 	%r603, %r598;
$L__BB2_37:
	setp.eq.s32 	%p92, %r12, 0;
	bar.sync 	0;
	setp.eq.s32 	%p93, %r11, 0;
	ld.shared.u32 	%r451, [_ZZN3cub18CUB_300001_SM_10006detail6select23DeviceSelectSweepKernelINS2_10policy_hubIN5optix4AabbEjiLb0ELNS0_10SelectImplE1EE10Policy1000EN6thrust24THRUST_300001_SM_1000_NS10device_ptrIS6_EENSC_IjEESD_PlNS0_13ScanTileStateIiLb1EEEN4cuda3std3__410__not_fn_tI6isZeroIjEEENS0_8NullTypeEiNS2_19streaming_context_tIlLb1EEELS7_1EEEvT0_T1_T2_T3_T4_T5_T6_T7_iT8_NS1_7vsmem_tEE19static_temp_storage+20];
	selp.b32 	%r452, 0, %r451, %p93;
	add.s32 	%r50, %r452, %r603;
	@%p92 bra 	$L__BB2_95;
	mov.u64 	%rd12, %rd31;
	ld.param.u8 	%rs11, [%rd12];
	setp.ne.s16 	%p94, %rs11, 0;
	mov.b64 	%rd145, 0;
	@%p94 bra 	$L__BB2_40;
	ld.param.u64 	%rd116, [%rd12+24];
	cvta.to.global.u64 	%rd117, %rd116;
	ld.global.u64 	%rd145, [%rd117];
$L__BB2_40:
	cvt.s64.s32 	%rd118, %r50;
	add.s64 	%rd119, %rd145, %rd118;
	shl.b64 	%rd120, %rd119, 5;
	add.s64 	%rd121, %rd4, %rd120;
	mov.b32 	%r453, %f10;
	shr.u32 	%r454, %r453, 24;
	st.global.u8 	[%rd121+3], %r454;
	shr.u32 	%r455, %r453, 16;
	st.global.u8 	[%rd121+2], %r455;
	shr.u32 	%r456, %r453, 8;
	st.global.u8 	[%rd121+1], %r456;
	st.global.u8 	[%rd121], %r453;
	mov.b32 	%r457, %f9;
	shr.u32 	%r458, %r457, 24;
	st.global.u8 	[%rd121+7], %r458;
	shr.u32 	%r459, %r457, 16;
	st.global.u8 	[%rd121+6], %r459;
	shr.u32 	%r460, %r457, 8;
	st.global.u8 	[%rd121+5], %r460;
	st.global.u8 	[%rd121+4], %r457;
	mov.b32 	%r461, %f8;
	shr.u32 	%r462, %r461, 24;
	st.global.u8 	[%rd121+11], %r462;
	shr.u32 	%r463, %r461, 16;
	st.global.u8 	[%rd121+10], %r463;
	shr.u32 	%r464, %r461, 8;
	st.global.u8 	[%rd121+9], %r464;
	st.global.u8 	[%rd121+8], %r461;
	mov.b32 	%r465, %f7;
	shr.u32 	%r466, %r465, 24;
	st.global.u8 	[%rd121+15], %r466;
	shr.u32 	%r467, %r465, 16;
	st.global.u8 	[%rd121+14], %r467;
	shr.u32 	%r468, %r465, 8;
	st.global.u8 	[%rd121+13], %r468;
	st.global.u8 	[%rd121+12], %r465;
	mov.b32 	%r469, %f12;
	shr.u32 	%r470, %r469, 24;
	st.global.u8 	[%rd121+19], %r470;
	shr.u32 	%r471, %r469, 16;
	st.global.u8 	[%rd121+18], %r471;
	shr.u32 	%r472, %r469, 8;
	st.global.u8 	[%rd121+17], %r472;
	st.global.u8 	[%rd121+16], %r469;
	mov.b32 	%r473, %f11;
	shr.u32 	%r474, %r473, 24;
	st.global.u8 	[%rd121+23], %r474;
	shr.u32 	%r475, %r473, 16;
	st.global.u8 	[%rd121+22], %r475;
	shr.u32 	%r476, %r473, 8;
	st.global.u8 	[%rd121+21], %r476;
	st.global.u8 	[%rd121+20], %r473;
	bra.uni 	$L__BB2_95;
$L__BB2_41:
	sub.s32 	%r51, %r102, %r2;
	setp.ne.s32 	%p2, %r1, 0;
	@%p2 bra 	$L__BB2_52;
	mov.u32 	%r52, %tid.x;
	setp.ge.s32 	%p48, %r52, %r51;
	@%p48 bra 	$L__BB2_44;
	ld.param.u8 	%rs4, [%rd1];
	ld.param.u64 	%rd67, [%rd1+16];
	add.s32 	%r280, %r2, %r52;
	cvt.u64.u32 	%rd68, %r280;
	setp.eq.s16 	%p49, %rs4, 0;
	selp.b64 	%rd69, %rd67, 0, %p49;
	add.s64 	%rd70, %rd69, %rd68;
	shl.b64 	%rd71, %rd70, 5;
	add.s64 	%rd72, %rd3, %rd71;
	ld.global.v4.f32 	{%f39, %f40, %f41, %f42}, [%rd72];
	ld.global.v2.f32 	{%f43, %f44}, [%rd72+16];
$L__BB2_44:
	setp.ge.s32 	%p50, %r52, %r51;
	bar.sync 	0;
	mov.b32 	%r604, 1;
	@%p50 bra 	$L__BB2_46;
	ld.param.u8 	%rs5, [%rd1];
	ld.param.u64 	%rd73, [%rd1+16];
	add.s32 	%r282, %r2, %r52;
	cvt.u64.u32 	%rd74, %r282;
	setp.eq.s16 	%p51, %rs5, 0;
	selp.b64 	%rd75, %rd73, 0, %p51;
	add.s64 	%rd76, %rd75, %rd74;
	shl.b64 	%rd77, %rd76, 2;
	add.s64 	%rd78, %rd5, %rd77;
	ld.global.u32 	%r283, [%rd78];
	setp.ne.s32 	%p52, %r283, 0;
	selp.u32 	%r604, 1, 0, %p52;
$L__BB2_46:
	bar.sync 	0;
	shr.u32 	%r55, %r52, 5;
	// begin inline asm
	mov.u32 %r284, %laneid;
	// end inline asm
	mov.b32 	%r287, 1;
	mov.b32 	%r312, 0;
	mov.b32 	%r314, -1;
	// begin inline asm
	{  .reg .s32 r0;  .reg .pred p;  shfl.sync.up.b32 r0|p, %r604, %r287, %r312, %r314;  @p add.s32 r0, r0, %r604;  mov.s32 %r285, r0;}
	// end inline asm
	mov.b32 	%r293, 2;
	// begin inline asm
	{  .reg .s32 r0;  .reg .pred p;  shfl.sync.up.b32 r0|p, %r285, %r293, %r312, %r314;  @p add.s32 r0, r0, %r285;  mov.s32 %r291, r0;}
	// end inline asm
	mov.b32 	%r299, 4;
	// begin inline asm
	{  .reg .s32 r0;  .reg .pred p;  shfl.sync.up.b32 r0|p, %r291, %r299, %r312, %r314;  @p add.s32 r0, r0, %r291;  mov.s32 %r297, r0;}
	// end inline asm
	mov.b32 	%r305, 8;
	// begin inline asm
	{  .reg .s32 r0;  .reg .pred p;  shfl.sync.up.b32 r0|p, %r297, %r305, %r312, %r314;  @p add.s32 r0, r0, %r297;  mov.s32 %r303, r0;}
	// end inline asm
	mov.b32 	%r311, 16;
	// begin inline asm
	{  .reg .s32 r0;  .reg .pred p;  shfl.sync.up.b32 r0|p, %r303, %r311, %r312, %r314;  @p add.s32 r0, r0, %r303;  mov.s32 %r309, r0;}
	// end inline asm
	setp.ne.s32 	%p53, %r284, 31;
	@%p53 bra 	$L__BB2_48;
	shl.b32 	%r315, %r55, 2;
	mov.u32 	%r316, _ZZN3cub18CUB_300001_SM_10006detail6select23DeviceSelectSweepKernelINS2_10policy_hubIN5optix4AabbEjiLb0ELNS0_10SelectImplE1EE10Policy1000EN6thrust24THRUST_300001_SM_1000_NS10device_ptrIS6_EENSC_IjEESD_PlNS0_13ScanTileStateIiLb1EEEN4cuda3std3__410__not_fn_tI6isZeroIjEEENS0_8NullTypeEiNS2_19streaming_context_tIlLb1EEELS7_1EEEvT0_T1_T2_T3_T4_T5_T6_T7_iT8_NS1_7vsmem_tEE19static_temp_storage;
	add.s32 	%r317, %r316, %r315;
	st.shared.u32 	[%r317], %r309;
$L__BB2_48:
	bar.sync 	0;
	ld.shared.v4.u32 	{%r318, %r319, %r320, %r321}, [_ZZN3cub18CUB_300001_SM_10006detail6select23DeviceSelectSweepKernelINS2_10policy_hubIN5optix4AabbEjiLb0ELNS0_10SelectImplE1EE10Policy1000EN6thrust24THRUST_300001_SM_1000_NS10device_ptrIS6_EENSC_IjEESD_PlNS0_13ScanTileStateIiLb1EEEN4cuda3std3__410__not_fn_tI6isZeroIjEEENS0_8NullTypeEiNS2_19streaming_context_tIlLb1EEELS7_1EEEvT0_T1_T2_T3_T4_T5_T6_T7_iT8_NS1_7vsmem_tEE19static_temp_storage];
	add.s32 	%r322, %r319, %r318;
	setp.eq.s32 	%p54, %r55, 2;
	selp.b32 	%r323, %r322, %r318, %p54;
	add.s32 	%r324, %r322, %r320;
	setp.eq.s32 	%p55, %r55, 3;
	selp.b32 	%r325, %r324, %r323, %p55;
	setp.lt.u32 	%p56, %r52, 32;
	selp.b32 	%r326, 0, %r325, %p56;
	setp.eq.s32 	%p57, %r284, 0;
	sub.s32 	%r327, %r309, %r604;
	selp.b32 	%r328, 0, %r327, %p57;
	add.s32 	%r329, %r326, %r328;
	add.s32 	%r330, %r51, %r321;
	add.s32 	%r331, %r330, %r324;
	add.s32 	%r614, %r331, -128;
	setp.eq.s32 	%p58, %r604, 0;
	setp.ge.s32 	%p59, %r329, %r614;
	or.pred  	%p60, %p58, %p59;
	@%p60 bra 	$L__BB2_87;
	ld.param.u8 	%rs6, [%rd1];
	setp.ne.s16 	%p61, %rs6, 0;
	mov.b64 	%rd146, 0;
	@%p61 bra 	$L__BB2_51;
	ld.param.u64 	%rd80, [%rd1+24];
	cvta.to.global.u64 	%rd81, %rd80;
	ld.global.u64 	%rd146, [%rd81];
$L__BB2_51:
	cvt.s64.s32 	%rd82, %r329;
	add.s64 	%rd83, %rd146, %rd82;
	shl.b64 	%rd84, %rd83, 5;
	add.s64 	%rd85, %rd4, %rd84;
	mov.b32 	%r333, %f39;
	shr.u32 	%r334, %r333, 24;
	st.global.u8 	[%rd85+3], %r334;
	shr.u32 	%r335, %r333, 16;
	st.global.u8 	[%rd85+2], %r335;
	shr.u32 	%r336, %r333, 8;
	st.global.u8 	[%rd85+1], %r336;
	st.global.u8 	[%rd85], %r333;
	mov.b32 	%r337, %f40;
	shr.u32 	%r338, %r337, 24;
	st.global.u8 	[%rd85+7], %r338;
	shr.u32 	%r339, %r337, 16;
	st.global.u8 	[%rd85+6], %r339;
	shr.u32 	%r340, %r337, 8;
	st.global.u8 	[%rd85+5], %r340;
	st.global.u8 	[%rd85+4], %r337;
	mov.b32 	%r341, %f41;
	shr.u32 	%r342, %r341, 24;
	st.global.u8 	[%rd85+11], %r342;
	shr.u32 	%r343, %r341, 16;
	st.global.u8 	[%rd85+10], %r343;
	shr.u32 	%r344, %r341, 8;
	st.global.u8 	[%rd85+9], %r344;
	st.global.u8 	[%rd85+8], %r341;
	mov.b32 	%r345, %f42;
	shr.u32 	%r346, %r345, 24;
	st.global.u8 	[%rd85+15], %r346;
	shr.u32 	%r347, %r345, 16;
	st.global.u8 	[%rd85+14], %r347;
	shr.u32 	%r348, %r345, 8;
	st.global.u8 	[%rd85+13], %r348;
	st.global.u8 	[%rd85+12], %r345;
	mov.b32 	%r349, %f43;
	shr.u32 	%r350, %r349, 24;
	st.global.u8 	[%rd85+19], %r350;
	shr.u32 	%r351, %r349, 16;
	st.global.u8 	[%rd85+18], %r351;
	shr.u32 	%r352, %r349, 8;
	st.global.u8 	[%rd85+17], %r352;
	st.global.u8 	[%rd85+16], %r349;
	mov.b32 	%r353, %f44;
	shr.u32 	%r354, %r353, 24;
	st.global.u8 	[%rd85+23], %r354;
	shr.u32 	%r355, %r353, 16;
	st.global.u8 	[%rd85+22], %r355;
	shr.u32 	%r356, %r353, 8;
	st.global.u8 	[%rd85+21], %r356;
	st.global.u8 	[%rd85+20], %r353;
	bra.uni 	$L__BB2_87;
$L__BB2_52:
	cvt.s64.s32 	%rd17, %r2;
	mov.u32 	%r60, %tid.x;
	setp.ge.s32 	%p3, %r60, %r51;
	@%p3 bra 	$L__BB2_54;
	ld.param.u8 	%rs1, [%rd1];
	ld.param.u64 	%rd35, [%rd1+16];
	cvt.u64.u32 	%rd36, %r60;
	add.s64 	%rd37, %rd17, %rd36;
	setp.eq.s16 	%p4, %rs1, 0;
	selp.b64 	%rd38, %rd35, 0, %p4;
	add.s64 	%rd39, %rd37, %rd38;
	shl.b64 	%rd40, %rd39, 5;
	add.s64 	%rd41, %rd3, %rd40;
	ld.global.v4.f32 	{%f45, %f46, %f47, %f48}, [%rd41];
	ld.global.v2.f32 	{%f49, %f50}, [%rd41+16];
$L__BB2_54:
	setp.ge.s32 	%p5, %r60, %r51;
	bar.sync 	0;
	mov.b32 	%r605, 1;
	@%p5 bra 	$L__BB2_56;
	ld.param.u8 	%rs2, [%rd1];
	ld.param.u64 	%rd42, [%rd1+16];
	cvt.u64.u32 	%rd43, %r60;
	add.s64 	%rd44, %rd17, %rd43;
	setp.eq.s16 	%p6, %rs2, 0;
	selp.b64 	%rd45, %rd42, 0, %p6;
	add.s64 	%rd46, %rd44, %rd45;
	shl.b64 	%rd47, %rd46, 2;
	add.s64 	%rd48, %rd5, %rd47;
	ld.global.u32 	%r109, [%rd48];
	setp.ne.s32 	%p7, %r109, 0;
	selp.u32 	%r605, 1, 0, %p7;
$L__BB2_56:
	bar.sync 	0;
	shr.u32 	%r63, %r60, 5;
	// begin inline asm
	mov.u32 %r110, %laneid;
	// end inline asm
	mov.b32 	%r113, 1;
	mov.b32 	%r138, 0;
	mov.b32 	%r140, -1;
	// begin inline asm
	{  .reg .s32 r0;  .reg .pred p;  shfl.sync.up.b32 r0|p, %r605, %r113, %r138, %r140;  @p add.s32 r0, r0, %r605;  mov.s32 %r111, r0;}
	// end inline asm
	mov.b32 	%r119, 2;
	// begin inline asm
	{  .reg .s32 r0;  .reg .pred p;  shfl.sync.up.b32 r0|p, %r111, %r119, %r138, %r140;  @p add.s32 r0, r0, %r111;  mov.s32 %r117, r0;}
	// end inline asm
	mov.b32 	%r125, 4;
	// begin inline asm
	{  .reg .s32 r0;  .reg .pred p;  shfl.sync.up.b32 r0|p, %r117, %r125, %r138, %r140;  @p add.s32 r0, r0, %r117;  mov.s32 %r123, r0;}
	// end inline asm
	mov.b32 	%r131, 8;
	// begin inline asm
	{  .reg .s32 r0;  .reg .pred p;  shfl.sync.up.b32 r0|p, %r123, %r131, %r138, %r140;  @p add.s32 r0, r0, %r123;  mov.s32 %r129, r0;}
	// end inline asm
	mov.b32 	%r137, 16;
	// begin inline asm
	{  .reg .s32 r0;  .reg .pred p;  shfl.sync.up.b32 r0|p, %r129, %r137, %r138, %r140;  @p add.s32 r0, r0, %r129;  mov.s32 %r135, r0;}
	// end inline asm
	setp.ne.s32 	%p8, %r110, 31;
	@%p8 bra 	$L__BB2_58;
	shl.b32 	%r141, %r63, 2;
	mov.u32 	%r142, _ZZN3cub18CUB_300001_SM_10006detail6select23DeviceSelectSweepKernelINS2_10policy_hubIN5optix4AabbEjiLb0ELNS0_10SelectImplE1EE10Policy1000EN6thrust24THRUST_300001_SM_1000_NS10device_ptrIS6_EENSC_IjEESD_PlNS0_13ScanTileStateIiLb1EEEN4cuda3std3__410__not_fn_tI6isZeroIjEEENS0_8NullTypeEiNS2_19streaming_context_tIlLb1EEELS7_1EEEvT0_T1_T2_T3_T4_T5_T6_T7_iT8_NS1_7vsmem_tEE19static_temp_storage;
	add.s32 	%r143, %r142, %r141;
	st.shared.u32 	[%r143], %r135;
$L__BB2_58:
	sub.s32 	%r144, %r135, %r605;
	bar.sync 	0;
	ld.shared.v4.u32 	{%r145, %r146, %r147, %r148}, [_ZZN3cub18CUB_300001_SM_10006detail6select23DeviceSelectSweepKernelINS2_10policy_hubIN5optix4AabbEjiLb0ELNS0_10SelectImplE1EE10Policy1000EN6thrust24THRUST_300001_SM_1000_NS10device_ptrIS6_EENSC_IjEESD_PlNS0_13ScanTileStateIiLb1EEEN4cuda3std3__410__not_fn_tI6isZeroIjEEENS0_8NullTypeEiNS2_19streaming_context_tIlLb1EEELS7_1EEEvT0_T1_T2_T3_T4_T5_T6_T7_iT8_NS1_7vsmem_tEE19static_temp_storage];
	add.s32 	%r149, %r146, %r145;
	setp.eq.s32 	%p9, %r63, 2;
	selp.b32 	%r150, %r149, %r145, %p9;
	add.s32 	%r151, %r149, %r147;
	setp.eq.s32 	%p10, %r63, 3;
	selp.b32 	%r152, %r151, %r150, %p10;
	add.s32 	%r66, %r151, %r148;
	setp.gt.u32 	%p11, %r60, 31;
	setp.lt.u32 	%p12, %r60, 32;
	setp.eq.s32 	%p13, %r110, 0;
	selp.b32 	%r153, 0, %r144, %p13;
	add.s32 	%r613, %r152, %r153;
	selp.b32 	%r68, %r144, %r613, %p12;
	@%p11 bra 	$L__BB2_83;
	setp.ne.s32 	%p14, %r60, 0;
	mul.wide.s32 	%rd49, %r1, 8;
	add.s64 	%rd18, %rd2, %rd49;
	@%p14 bra 	$L__BB2_61;
	st.shared.u32 	[_ZZN3cub18CUB_300001_SM_10006detail6select23DeviceSelectSweepKernelINS2_10policy_hubIN5optix4AabbEjiLb0ELNS0_10SelectImplE1EE10Policy1000EN6thrust24THRUST_300001_SM_1000_NS10device_ptrIS6_EENSC_IjEESD_PlNS0_13ScanTileStateIiLb1EEEN4cuda3std3__410__not_fn_tI6isZeroIjEEENS0_8NullTypeEiNS2_19streaming_context_tIlLb1EEELS7_1EEEvT0_T1_T2_T3_T4_T5_T6_T7_iT8_NS1_7vsmem_tEE19static_temp_storage+44], %r66;
	add.s64 	%rd50, %rd18, 256;
	mov.b32 	%r154, 100;
	// begin inline asm
	st.release.gpu.v2.u32 [%rd50], {%r154, %r66};
	// end inline asm
$L__BB2_61:
	not.b32 	%r156, %r60;
	add.s32 	%r610, %r1, %r156;
	mov.u32 	%r70, %nctaid.x;
	setp.gt.u32 	%p15, %r70, 499;
	@%p15 bra 	$L__BB2_63;
	membar.cta;
	bra.uni 	$L__BB2_64;
$L__BB2_63:
	mov.b32 	%r157, 450;
	// begin inline asm
	nanosleep.u32 %r157;
	// end inline asm
$L__BB2_64:
	mul.wide.s32 	%rd52, %r610, 8;
	add.s64 	%rd53, %rd2, %rd52;
	add.s64 	%rd51, %rd53, 256;
	// begin inline asm
	ld.acquire.gpu.v2.u32 {%r611, %r607}, [%rd51];
	// end inline asm
$L__BB2_65:
	setp.eq.s32 	%p16, %r611, 99;
	mov.b32 	%r160, -1;
	vote.sync.any.pred 	%p17, %p16, %r160;
	not.pred 	%p18, %p17;
	@%p18 bra 	$L__BB2_70;
	setp.gt.u32 	%p47, %r70, 499;
	@%p47 bra 	$L__BB2_68;
	membar.cta;
	bra.uni 	$L__BB2_69;
$L__BB2_68:
	mov.b32 	%r277, 350;
	// begin inline asm
	nanosleep.u32 %r277;
	// end inline asm
$L__BB2_69:
	// begin inline asm
	ld.acquire.gpu.v2.u32 {%r611, %r607}, [%rd51];
	// end inline asm
	bra.uni 	$L__BB2_65;
$L__BB2_70:
	setp.eq.s32 	%p19, %r611, 101;
	mov.b32 	%r187, -1;
	vote.sync.ballot.b32 	%r188, %p19, %r187;
	// begin inline asm
	mov.u32 %r162, %lanemask_ge;
	// end inline asm
	and.b32  	%r189, %r188, %r162;
	or.b32  	%r190, %r189, -2147483648;
	add.s32 	%r191, %r190, -1;
	not.b32 	%r192, %r190;
	and.b32  	%r193, %r192, %r191;
	popc.b32 	%r166, %r193;
	mov.b32 	%r165, 1;
	// begin inline asm
	shfl.sync.down.b32 %r163, %r607, %r165, %r166, %r187;
	// end inline asm
	setp.lt.s32 	%p21, %r110, %r166;
	selp.b32 	%r194, %r163, 0, %p21;
	add.s32 	%r169, %r194, %r607;
	mov.b32 	%r170, 2;
	// begin inline asm
	shfl.sync.down.b32 %r168, %r169, %r170, %r166, %r187;
	// end inline asm
	add.s32 	%r80, %r110, 2;
	setp.gt.s32 	%p22, %r80, %r166;
	selp.b32 	%r195, 0, %r168, %p22;
	add.s32 	%r174, %r169, %r195;
	mov.b32 	%r175, 4;
	// begin inline asm
	shfl.sync.down.b32 %r173, %r174, %r175, %r166, %r187;
	// end inline asm
	add.s32 	%r81, %r110, 4;
	setp.gt.s32 	%p23, %r81, %r166;
	selp.b32 	%r196, 0, %r173, %p23;
	add.s32 	%r179, %r174, %r196;
	mov.b32 	%r180, 8;
	// begin inline asm
	shfl.sync.down.b32 %r178, %r179, %r180, %r166, %r187;
	// end inline asm
	add.s32 	%r82, %r110, 8;
	setp.gt.s32 	%p24, %r82, %r166;
	selp.b32 	%r197, 0, %r178, %p24;
	add.s32 	%r184, %r179, %r197;
	mov.b32 	%r185, 16;
	// begin inline asm
	shfl.sync.down.b32 %r183, %r184, %r185, %r166, %r187;
	// end inline asm
	add.s32 	%r83, %r110, 16;
	setp.gt.s32 	%p25, %r83, %r166;
	selp.b32 	%r198, 0, %r183, %p25;
	add.s32 	%r608, %r184, %r198;
	add.s64 	%rd20, %rd2, 256;
$L__BB2_71:
	setp.ne.s32 	%p26, %r611, 101;
	mov.b32 	%r199, -1;
	vote.sync.all.pred 	%p27, %p26, %r199;
	not.pred 	%p28, %p27;
	@%p28 bra 	$L__BB2_79;
	mul.wide.s32 	%rd63, %r610, 8;
	add.s64 	%rd64, %rd20, %rd63;
	add.s64 	%rd62, %rd64, -256;
	// begin inline asm
	ld.acquire.gpu.v2.u32 {%r611, %r612}, [%rd62];
	// end inline asm
$L__BB2_73:
	setp.eq.s32 	%p36, %r611, 99;
	mov.b32 	%r235, -1;
	vote.sync.any.pred 	%p37, %p36, %r235;
	not.pred 	%p38, %p37;
	@%p38 bra 	$L__BB2_78;
	setp.gt.u32 	%p46, %r70, 499;
	@%p46 bra 	$L__BB2_76;
	membar.cta;
	bra.uni 	$L__BB2_77;
$L__BB2_76:
	mov.b32 	%r274, 350;
	// begin inline asm
	nanosleep.u32 %r274;
	// end inline asm
$L__BB2_77:
	// begin inline asm
	ld.acquire.gpu.v2.u32 {%r611, %r612}, [%rd62];
	// end inline asm
	bra.uni 	$L__BB2_73;
$L__BB2_78:
	setp.eq.s32 	%p39, %r611, 101;
	mov.b32 	%r261, -1;
	vote.sync.ballot.b32 	%r262, %p39, %r261;
	and.b32  	%r263, %r262, %r162;
	or.b32  	%r264, %r263, -2147483648;
	add.s32 	%r265, %r264, -1;
	not.b32 	%r266, %r264;
	and.b32  	%r267, %r266, %r265;
	popc.b32 	%r240, %r267;
	mov.b32 	%r239, 1;
	// begin inline asm
	shfl.sync.down.b32 %r237, %r612, %r239, %r240, %r261;
	// end inline asm
	setp.lt.s32 	%p41, %r110, %r240;
	selp.b32 	%r268, %r237, 0, %p41;
	add.s32 	%r243, %r268, %r612;
	mov.b32 	%r244, 2;
	// begin inline asm
	shfl.sync.down.b32 %r242, %r243, %r244, %r240, %r261;
	// end inline asm
	setp.gt.s32 	%p42, %r80, %r240;
	selp.b32 	%r269, 0, %r242, %p42;
	add.s32 	%r248, %r243, %r269;
	mov.b32 	%r249, 4;
	// begin inline asm
	shfl.sync.down.b32 %r247, %r248, %r249, %r240, %r261;
	// end inline asm
	setp.gt.s32 	%p43, %r81, %r240;
	selp.b32 	%r270, 0, %r247, %p43;
	add.s32 	%r253, %r248, %r270;
	mov.b32 	%r254, 8;
	// begin inline asm
	shfl.sync.down.b32 %r252, %r253, %r254, %r240, %r261;
	// end inline asm
	setp.gt.s32 	%p44, %r82, %r240;
	selp.b32 	%r271, 0, %r252, %p44;
	add.s32 	%r258, %r253, %r271;
	mov.b32 	%r259, 16;
	// begin inline asm
	shfl.sync.down.b32 %r257, %r258, %r259, %r240, %r261;
	// end inline asm
	setp.gt.s32 	%p45, %r83, %r240;
	selp.b32 	%r272, 0, %r257, %p45;
	add.s32 	%r273, %r272, %r608;
	add.s32 	%r608, %r273, %r258;
	add.s32 	%r610, %r610, -32;
	bra.uni 	$L__BB2_71;
$L__BB2_79:
	setp.ne.s32 	%p29, %r60, 0;
	@%p29 bra 	$L__BB2_81;
	add.s32 	%r202, %r608, %r66;
	add.s64 	%rd54, %rd18, 256;
	mov.b32 	%r201, 101;
	// begin inline asm
	st.release.gpu.v2.u32 [%rd54], {%r201, %r202};
	// end inline asm
	st.shared.u32 	[_ZZN3cub18CUB_300001_SM_10006detail6select23DeviceSelectSweepKernelINS2_10policy_hubIN5optix4AabbEjiLb0ELNS0_10SelectImplE1EE10Policy1000EN6thrust24THRUST_300001_SM_1000_NS10device_ptrIS6_EENSC_IjEESD_PlNS0_13ScanTileStateIiLb1EEEN4cuda3std3__410__not_fn_tI6isZeroIjEEENS0_8NullTypeEiNS2_19streaming_context_tIlLb1EEELS7_1EEEvT0_T1_T2_T3_T4_T5_T6_T7_iT8_NS1_7vsmem_tEE19static_temp_storage+36], %r608;
	st.shared.u32 	[_ZZN3cub18CUB_300001_SM_10006detail6select23DeviceSelectSweepKernelINS2_10policy_hubIN5optix4AabbEjiLb0ELNS0_10SelectImplE1EE10Policy1000EN6thrust24THRUST_300001_SM_1000_NS10device_ptrIS6_EENSC_IjEESD_PlNS0_13ScanTileStateIiLb1EEEN4cuda3std3__410__not_fn_tI6isZeroIjEEENS0_8NullTypeEiNS2_19streaming_context_tIlLb1EEELS7_1EEEvT0_T1_T2_T3_T4_T5_T6_T7_iT8_NS1_7vsmem_tEE19static_temp_storage+40], %r202;
$L__BB2_81:
	setp.ne.s32 	%p30, %r110, 0;
	mov.u32 	%r613, %r68;
	@%p30 bra 	$L__BB2_83;
	st.shared.u32 	[_ZZN3cub18CUB_300001_SM_10006detail6select23DeviceSelectSweepKernelINS2_10policy_hubIN5optix4AabbEjiLb0ELNS0_10SelectImplE1EE10Policy1000EN6thrust24THRUST_300001_SM_1000_NS10device_ptrIS6_EENSC_IjEESD_PlNS0_13ScanTileStateIiLb1EEEN4cuda3std3__410__not_fn_tI6isZeroIjEEENS0_8NullTypeEiNS2_19streaming_context_tIlLb1EEELS7_1EEEvT0_T1_T2_T3_T4_T5_T6_T7_iT8_NS1_7vsmem_tEE19static_temp_storage+20], %r608;
	mov.u32 	%r613, %r608;
$L__BB2_83:
	bar.sync 	0;
	setp.eq.s32 	%p31, %r60, 0;
	ld.shared.u32 	%r203, [_ZZN3cub18CUB_300001_SM_10006detail6select23DeviceSelectSweepKernelINS2_10policy_hubIN5optix4AabbEjiLb0ELNS0_10SelectImplE1EE10Policy1000EN6thrust24THRUST_300001_SM_1000_NS10device_ptrIS6_EENSC_IjEESD_PlNS0_13ScanTileStateIiLb1EEEN4cuda3std3__410__not_fn_tI6isZeroIjEEENS0_8NullTypeEiNS2_19streaming_context_tIlLb1EEELS7_1EEEvT0_T1_T2_T3_T4_T5_T6_T7_iT8_NS1_7vsmem_tEE19static_temp_storage+20];
	selp.b32 	%r204, 0, %r203, %p31;
	add.s32 	%r99, %r204, %r613;
	ld.shared.u32 	%r206, [_ZZN3cub18CUB_300001_SM_10006detail6select23DeviceSelectSweepKernelINS2_10policy_hubIN5optix4AabbEjiLb0ELNS0_10SelectImplE1EE10Policy1000EN6thrust24THRUST_300001_SM_1000_NS10device_ptrIS6_EENSC_IjEESD_PlNS0_13ScanTileStateIiLb1EEEN4cuda3std3__410__not_fn_tI6isZeroIjEEENS0_8NullTypeEiNS2_19streaming_context_tIlLb1EEELS7_1EEEvT0_T1_T2_T3_T4_T5_T6_T7_iT8_NS1_7vsmem_tEE19static_temp_storage+40];
	add.s32 	%r208, %r51, %r206;
	add.s32 	%r614, %r208, -128;
	setp.eq.s32 	%p32, %r605, 0;
	setp.ge.s32 	%p33, %r99, %r614;
	or.pred  	%p34, %p32, %p33;
	@%p34 bra 	$L__BB2_87;
	mov.u64 	%rd22, %rd31;
	ld.param.u8 	%rs3, [%rd22];
	setp.ne.s16 	%p35, %rs3, 0;
	mov.b64 	%rd147, 0;
	@%p35 bra 	$L__BB2_86;
	ld.param.u64 	%rd56, [%rd22+24];
	cvta.to.global.u64 	%rd57, %rd56;
	ld.global.u64 	%rd147, [%rd57];
$L__BB2_86:
	cvt.s64.s32 	%rd58, %r99;
	add.s64 	%rd59, %rd147, %rd58;
	shl.b64 	%rd60, %rd59, 5;
	add.s64 	%rd61, %rd4, %rd60;
	mov.b32 	%r209, %f45;
	shr.u32 	%r210, %r209, 24;
	st.global.u8 	[%rd61+3], %r210;
	shr.u32 	%r211, %r209, 16;
	st.global.u8 	[%rd61+2], %r211;
	shr.u32 	%r212, %r209, 8;
	st.global.u8 	[%rd61+1], %r212;
	st.global.u8 	[%rd61], %r209;
	mov.b32 	%r213, %f46;
	shr.u32 	%r214, %r213, 24;
	st.global.u8 	[%rd61+7], %r214;
	shr.u32 	%r215, %r213, 16;
	st.global.u8 	[%rd61+6], %r215;
	shr.u32 	%r216, %r213, 8;
	st.global.u8 	[%rd61+5], %r216;
	st.global.u8 	[%rd61+4], %r213;
	mov.b32 	%r217, %f47;
	shr.u32 	%r218, %r217, 24;
	st.global.u8 	[%rd61+11], %r218;
	shr.u32 	%r219, %r217, 16;
	st.global.u8 	[%rd61+10], %r219;
	shr.u32 	%r220, %r217, 8;
	st.global.u8 	[%rd61+9], %r220;
	st.global.u8 	[%rd61+8], %r217;
	mov.b32 	%r221, %f48;
	shr.u32 	%r222, %r221, 24;
	st.global.u8 	[%rd61+15], %r222;
	shr.u32 	%r223, %r221, 16;
	st.global.u8 	[%rd61+14], %r223;
	shr.u32 	%r224, %r221, 8;
	st.global.u8 	[%rd61+13], %r224;
	st.global.u8 	[%rd61+12], %r221;
	mov.b32 	%r225, %f49;
	shr.u32 	%r226, %r225, 24;
	st.global.u8 	[%rd61+19], %r226;
	shr.u32 	%r227, %r225, 16;
	st.global.u8 	[%rd61+18], %r227;
	shr.u32 	%r228, %r225, 8;
	st.global.u8 	[%rd61+17], %r228;
	st.global.u8 	[%rd61+16], %r225;
	mov.b32 	%r229, %f50;
	shr.u32 	%r230, %r229, 24;
	st.global.u8 	[%rd61+23], %r230;
	shr.u32 	%r231, %r229, 16;
	st.global.u8 	[%rd61+22], %r231;
	shr.u32 	%r232, %r229, 8;
	st.global.u8 	[%rd61+21], %r232;
	st.global.u8 	[%rd61+20], %r229;
$L__BB2_87:
	mov.u32 	%r357, %tid.x;
	setp.ne.s32 	%p62, %r357, 0;
	@%p62 bra 	$L__BB2_95;
	mov.u64 	%rd25, %rd31;
	ld.param.u8 	%rs7, [%rd25+1];
	setp.eq.s16 	%p63, %rs7, 0;
	@%p63 bra 	$L__BB2_92;
	ld.param.u8 	%rs8, [%rd25];
	setp.ne.s16 	%p64, %rs8, 0;
	mov.b64 	%rd148, 0;
	@%p64 bra 	$L__BB2_91;
	ld.param.u64 	%rd87, [%rd25+24];
	cvta.to.global.u64 	%rd88, %rd87;
	ld.global.u64 	%rd148, [%rd88];
$L__BB2_91:
	ld.param.u64 	%rd143, [_ZN3cub18CUB_300001_SM_10006detail6select23DeviceSelectSweepKernelINS2_10policy_hubIN5optix4AabbEjiLb0ELNS0_10SelectImplE1EE10Policy1000EN6thrust24THRUST_300001_SM_1000_NS10device_ptrIS6_EENSC_IjEESD_PlNS0_13ScanTileStateIiLb1EEEN4cuda3std3__410__not_fn_tI6isZeroIjEEENS0_8NullTypeEiNS2_19streaming_context_tIlLb1EEELS7_1EEEvT0_T1_T2_T3_T4_T5_T6_T7_iT8_NS1_7vsmem_tE_param_3];
	cvt.s64.s32 	%rd89, %r614;
	add.s64 	%rd90, %rd148, %rd89;
	cvta.to.global.u64 	%rd91, %rd143;
	st.global.u64 	[%rd91], %rd90;
	bra.uni 	$L__BB2_95;
$L__BB2_92:
	ld.param.u8 	%rs9, [%rd25];
	setp.ne.s16 	%p65, %rs9, 0;
	mov.b64 	%rd149, 0;
	@%p65 bra 	$L__BB2_94;
	ld.param.u64 	%rd93, [%rd25+24];
	cvta.to.global.u64 	%rd94, %rd93;
	ld.global.u64 	%rd149, [%rd94];
$L__BB2_94:
	cvt.s64.s32 	%rd95, %r614;
	add.s64 	%rd96, %rd149, %rd95;
	ld.param.u64 	%rd97, [%rd25+32];
	cvta.to.global.u64 	%rd98, %rd97;
	st.global.u64 	[%rd98], %rd96;
$L__BB2_95:
	ret;

}


// ===== COMPILED SASS (sm_100) =====

	.target	sm_100

	.elftype	@"ET_EXEC"


//--------------------- .note.nv.tkinfo           --------------------------
	.section	.note.nv.tkinfo,"",@"SHT_NOTE"
	.sectionflags	@"SHF_NOTE_NV_TKINFO"
	.tkinfo
        /*0018*/ 	.word	0x00000002
        /*0030*/ 	.string	""
        /*0030*/ 	.string	"ptxas"
        /*0030*/ 	.string	"Cuda compilation tools, release 13.0, V13.0.88"
        /*0030*/ 	.string	"Build cuda_13.0.r13.0/compiler.36424714_0"
        /*0030*/ 	.string	"-arch sm_100 -m 64 "



//--------------------- .note.nv.cuinfo           --------------------------
	.section	.note.nv.cuinfo,"",@"SHT_NOTE"
	.sectionflags	@"SHF_NOTE_NV_CUINFO"
        /*0018*/ 	.short	0x0002
        /*001a*/ 	.short	0x0064
        /*001c*/ 	.short	0x0082
	.zero		2


//--------------------- .nv.info                  --------------------------
	.section	.nv.info,"",@"SHT_CUDA_INFO"
	.align	4


	//----- nvinfo : EIATTR_REGCOUNT
	.align		4
        /*0000*/ 	.byte	0x04, 0x2f
        /*0002*/ 	.short	(.L_44 - .L_43)
	.align		4
.L_43:
        /*0004*/ 	.word	index@(_ZN3cub18CUB_300001_SM_10006detail11EmptyKernelIvEEvv)
        /*0008*/ 	.word	0x00000004


	//----- nvinfo : EIATTR_FRAME_SIZE
	.align		4
.L_44:
        /*000c*/ 	.byte	0x04, 0x11
        /*000e*/ 	.short	(.L_46 - .L_45)
	.align		4
.L_45:
        /*0010*/ 	.word	index@(_ZN3cub18CUB_300001_SM_10006detail11EmptyKernelIvEEvv)
        /*0014*/ 	.word	0x00000000


	//----- nvinfo : EIATTR_REGCOUNT
	.align		4
.L_46:
        /*0018*/ 	.byte	0x04, 0x2f
        /*001a*/ 	.short	(.L_48 - .L_47)
	.align		4
.L_47:
        /*001c*/ 	.word	index@(_ZN3cub18CUB_300001_SM_10006detail4scan23DeviceCompactInitKernelINS0_13ScanTileStateIiLb1EEEPlEEvT_iT0_)
        /*0020*/ 	.word	0x0000000a


	//----- nvinfo : EIATTR_FRAME_SIZE
	.align		4
.L_48:
        /*0024*/ 	.byte	0x04, 0x11
        /*0026*/ 	.short	(.L_50 - .L_49)
	.align		4
.L_49:
        /*0028*/ 	.word	index@(_ZN3cub18CUB_300001_SM_10006detail4scan23DeviceCompactInitKernelINS0_13ScanTileStateIiLb1EEEPlEEvT_iT0_)
        /*002c*/ 	.word	0x00000000


	//----- nvinfo : EIATTR_REGCOUNT
	.align		4
.L_50:
        /*0030*/ 	.byte	0x04, 0x2f
        /*0032*/ 	.short	(.L_52 - .L_51)
	.align		4
.L_51:
        /*0034*/ 	.word	index@(_ZN3cub18CUB_300001_SM_10006detail6select23DeviceSelectSweepKernelINS2_10policy_hubIN5optix4AabbEjiLb0ELNS0_10SelectImplE1EE10Policy1000EN6thrust24THRUST_300001_SM_1000_NS10device_ptrIS6_EENSC_IjEESD_PlNS0_13ScanTileStateIiLb1EEEN4cuda3std3__410__not_fn_tI6isZeroIjEEENS0_8NullTypeEiNS2_19streaming_context_tIlLb1EEELS7_1EEEvT0_T1_T2_T3_T4_T5_T6_T7_iT8_NS1_7vsmem_tE)
        /*0038*/ 	.word	0x00000020


	//----- nvinfo : EIATTR_FRAME_SIZE
	.align		4
.L_52:
        /*003c*/ 	.byte	0x04, 0x11
        /*003e*/ 	.short	(.L_54 - .L_53)
	.align		4
.L_53:
        /*0040*/ 	.word	index@(_ZN3cub18CUB_300001_SM_10006detail6select23DeviceSelectSweepKernelINS2_10policy_hubIN5optix4AabbEjiLb0ELNS0_10SelectImplE1EE10Policy1000EN6thrust24THRUST_300001_SM_1000_NS10device_ptrIS6_EENSC_IjEESD_PlNS0_13ScanTileStateIiLb1EEEN4cuda3std3__410__not_fn_tI6isZeroIjEEENS0_8NullTypeEiNS2_19streaming_context_tIlLb1EEELS7_1EEEvT0_T1_T2_T3_T4_T5_T6_T7_iT8_NS1_7vsmem_tE)
        /*0044*/ 	.word	0x00000000


	//----- nvinfo : EIATTR_MIN_STACK_SIZE
	.align		4
.L_54:
        /*0048*/ 	.byte	0x04, 0x12
        /*004a*/ 	.short	(.L_56 - .L_55)
	.align		4
.L_55:
        /*004c*/ 	.word	index@(_ZN3cub18CUB_300001_SM_10006detail6select23DeviceSelectSweepKernelINS2_10policy_hubIN5optix4AabbEjiLb0ELNS0_10SelectImplE1EE10Policy1000EN6thrust24THRUST_300001_SM_1000_NS10device_ptrIS6_EENSC_IjEESD_PlNS0_13ScanTileStateIiLb1EEEN4cuda3std3__410__not_fn_tI6isZeroIjEEENS0_8NullTypeEiNS2_19streaming_context_tIlLb1EEELS7_1EEEvT0_T1_T2_T3_T4_T5_T6_T7_iT8_NS1_7vsmem_tE)
        /*0050*/ 	.word	0x00000000


	//----- nvinfo : EIATTR_MIN_STACK_SIZE
	.align		4
.L_56:
        /*0054*/ 	.byte	0x04, 0x12
        /*0056*/ 	.short	(.L_58 - .L_57)
	.align		4
.L_57:
        /*0058*/ 	.word	index@(_ZN3cub18CUB_300001_SM_10006detail4scan23DeviceCompactInitKernelINS0_13ScanTileStateIiLb1EEEPlEEvT_iT0_)
        /*005c*/ 	.word	0x00000000


	//----- nvinfo : EIATTR_MIN_STACK_SIZE
	.align		4
.L_58:
        /*0060*/ 	.byte	0x04, 0x12
        /*0062*/ 	.short	(.L_60 - .L_59)
	.align		4
.L_59:
        /*0064*/ 	.word	index@(_ZN3cub18CUB_300001_SM_10006detail11EmptyKernelIvEEvv)
        /*0068*/ 	.word	0x00000000
.L_60:


//--------------------- .nv.compat                --------------------------
	.section	.nv.compat,"",@"SHT_CUDA_COMPAT_INFO"
	.align	4
        /*0000*/ 	.byte	0x02, 0x09, 0x00, 0x00, 0x02, 0x02, 0x01, 0x00, 0x02, 0x05, 0x05, 0x00, 0x03, 0x07, 0x01, 0x01
        /*0010*/ 	.byte	0x02, 0x03, 0x00, 0x00, 0x02, 0x06, 0x01, 0x00, 0x04, 0x0b, 0x08, 0x00, 0x09, 0x00, 0x00, 0x00
        /*0020*/ 	.byte	0x00, 0x00, 0x00, 0x00


//--------------------- .nv.info._ZN3cub18CUB_300001_SM_10006detail6select23DeviceSelectSweepKernelINS2_10policy_hubIN5optix4AabbEjiLb0ELNS0_10SelectImplE1EE10Policy1000EN6thrust24THRUST_300001_SM_1000_NS10device_ptrIS6_EENSC_IjEESD_PlNS0_13ScanTileStateIiLb1EEEN4cuda3std3__410__not_fn_tI6isZeroIjEEENS0_8NullTypeEiNS2_19streaming_context_tIlLb1EEELS7_1EEEvT0_T1_T2_T3_T4_T5_T6_T7_iT8_NS1_7vsmem_tE --------------------------
	.section	.nv.info._ZN3cub18CUB_300001_SM_10006detail6select23DeviceSelectSweepKernelINS2_10policy_hubIN5optix4AabbEjiLb0ELNS0_10SelectImplE1EE10Policy1000EN6thrust24THRUST_300001_SM_1000_NS10device_ptrIS6_EENSC_IjEESD_PlNS0_13ScanTileStateIiLb1EEEN4cuda3std3__410__not_fn_tI6isZeroIjEEENS0_8NullTypeEiNS2_19streaming_context_tIlLb1EEELS7_1EEEvT0_T1_T2_T3_T4_T5_T6_T7_iT8_NS1_7vsmem_tE,"",@"SHT_CUDA_INFO"
	.sectionflags	@""
	.align	4


	//----- nvinfo : EIATTR_CUDA_API_VERSION
	.align		4
        /*0000*/ 	.byte	0x04, 0x37
        /*0002*/ 	.short	(.L_62 - .L_61)
.L_61:
        /*0004*/ 	.word	0x00000082


	//----- nvinfo : EIATTR_KPARAM_INFO
	.align		4
.L_62:
        /*0008*/ 	.byte	0x04, 0x17
        /*000a*/ 	.short	(.L_64 - .L_63)
.L_63:
        /*000c*/ 	.word	0x00000000
        /*0010*/ 	.short	0x000a
        /*0012*/ 	.short	0x0060
        /*0014*/ 	.byte	0x00, 0xf0, 0x21, 0x00


	//----- nvinfo : EIATTR_KPARAM_INFO
	.align		4
.L_64:
        /*0018*/ 	.byte	0x04, 0x17
        /*001a*/ 	.short	(.L_66 - .L_65)
.L_65:
        /*001c*/ 	.word	0x00000000
        /*0020*/ 	.short	0x0009
        /*0022*/ 	.short	0x0038
        /*0024*/ 	.byte	0x00, 0xf0, 0xa1, 0x00


	//----- nvinfo : EIATTR_KPARAM_INFO
	.align		4
.L_66:
        /*0028*/ 	.byte	0x04, 0x17
        /*002a*/ 	.short	(.L_68 - .L_67)
.L_67:
        /*002c*/ 	.word	0x00000000
        /*0030*/ 	.short	0x0008
        /*0032*/ 	.short	0x0030
        /*0034*/ 	.byte	0x00, 0xf0, 0x11, 0x00


	//----- nvinfo : EIATTR_KPARAM_INFO
	.align		4
.L_68:
        /*0038*/ 	.byte	0x04, 0x17
        /*003a*/ 	.short	(.L_70 - .L_69)
.L_69:
        /*003c*/ 	.word	0x00000000
        /*0040*/ 	.short	0x0007
        /*0042*/ 	.short	0x002c
        /*0044*/ 	.byte	0x00, 0xf0, 0x11, 0x00


	//----- nvinfo : EIATTR_KPARAM_INFO
	.align		4
.L_70:
        /*0048*/ 	.byte	0x04, 0x17
        /*004a*/ 	.short	(.L_72 - .L_71)
.L_71:
        /*004c*/ 	.word	0x00000000
        /*0050*/ 	.short	0x0006
        /*0052*/ 	.short	0x0029
        /*0054*/ 	.byte	0x00, 0xf0, 0x05, 0x00


	//----- nvinfo : EIATTR_KPARAM_INFO
	.align		4
.L_72:
        /*0058*/ 	.byte	0x04, 0x17
        /*005a*/ 	.short	(.L_74 - .L_73)
.L_73:
        /*005c*/ 	.word	0x00000000
        /*0060*/ 	.short	0x0005
        /*0062*/ 	.short	0x0028
        /*0064*/ 	.byte	0x00, 0xf0, 0x05, 0x00


	//----- nvinfo : EIATTR_KPARAM_INFO
	.align		4
.L_74:
        /*0068*/ 	.byte	0x04, 0x17
        /*006a*/ 	.short	(.L_76 - .L_75)
.L_75:
        /*006c*/ 	.word	0x00000000
        /*0070*/ 	.short	0x0004
        /*0072*/ 	.short	0x0020
        /*0074*/ 	.byte	0x00, 0xf0, 0x21, 0x00


	//----- nvinfo : EIATTR_KPARAM_INFO
	.align		4
.L_76:
        /*0078*/ 	.byte	0x04, 0x17
        /*007a*/ 	.short	(.L_78 - .L_77)
.L_77:
        /*007c*/ 	.word	0x00000000
        /*0080*/ 	.short	0x0003
        /*0082*/ 	.short	0x0018
        /*0084*/ 	.byte	0x00, 0xf5, 0x21, 0x00


	//----- nvinfo : EIATTR_KPARAM_INFO
	.align		4
.L_78:
        /*0088*/ 	.byte	0x04, 0x17
        /*008a*/ 	.short	(.L_80 - .L_79)
.L_79:
        /*008c*/ 	.word	0x00000000
        /*0090*/ 	.short	0x0002
        /*0092*/ 	.short	0x0010
        /*0094*/ 	.byte	0x00, 0xf0, 0x21, 0x00


	//----- nvinfo : EIATTR_KPARAM_INFO
	.align		4
.L_80:
        /*0098*/ 	.byte	0x04, 0x17
        /*009a*/ 	.short	(.L_82 - .L_81)
.L_81:
        /*009c*/ 	.word	0x00000000
        /*00a0*/ 	.short	0x0001
        /*00a2*/ 	.short	0x0008
        /*00a4*/ 	.byte	0x00, 0xf0, 0x21, 0x00


	//----- nvinfo : EIATTR_KPARAM_INFO
	.align		4
.L_82:
        /*00a8*/ 	.byte	0x04, 0x17
        /*00aa*/ 	.short	(.L_84 - .L_83)
.L_83:
        /*00ac*/ 	.word	0x00000000
        /*00b0*/ 	.short	0x0000
        /*00b2*/ 	.short	0x0000
        /*00b4*/ 	.byte	0x00, 0xf0, 0x21, 0x00


	//----- nvinfo : EIATTR_SPARSE_MMA_MASK
	.align		4
.L_84:
        /*00b8*/ 	.byte	0x03, 0x50
        /*00ba*/ 	.short	0x0000


	//----- nvinfo : EIATTR_MAXREG_COUNT
	.align		4
        /*00bc*/ 	.byte	0x03, 0x1b
        /*00be*/ 	.short	0x00ff


	//----- nvinfo : EIATTR_NUM_BARRIERS
	.align		4
        /*00c0*/ 	.byte	0x02, 0x4c
        /*00c2*/ 	.byte	0x01
	.zero		1


	//----- nvinfo : EIATTR_MERCURY_ISA_VERSION
	.align		4
        /*00c4*/ 	.byte	0x03, 0x5f
        /*00c6*/ 	.short	0x0101


	//----- nvinfo : EIATTR_COOP_GROUP_MASK_REGIDS
	.align		4
        /*00c8*/ 	.byte	0x04, 0x29
        /*00ca*/ 	.short	(.L_86 - .L_85)


	//   ....[0]....
.L_85:
        /*00cc*/ 	.word	0xffffffff


	//   ....[1]....
        /*00d0*/ 	.word	0xffffffff


	//   ....[2]....
        /*00d4*/ 	.word	0xffffffff


	//   ....[3]....
        /*00d8*/ 	.word	0xffffffff


	//   ....[4]....
        /*00dc*/ 	.word	0xffffffff


	//   ....[5]....
        /*00e0*/ 	.word	0xffffffff


	//   ....[6]....
        /*00e4*/ 	.word	0xffffffff


	//   ....[7]....
        /*00e8*/ 	.word	0xffffffff


	//   ....[8]....
        /*00ec*/ 	.word	0xffffffff


	//   ....[9]....
        /*00f0*/ 	.word	0xffffffff


	//   ....[10]....
        /*00f4*/ 	.word	0xffffffff


	//   ....[11]....
        /*00f8*/ 	.word	0xffffffff


	//   ....[12]....
        /*00fc*/ 	.word	0xffffffff


	//   ....[13]....
        /*0100*/ 	.word	0xffffffff


	//   ....[14]....
        /*0104*/ 	.word	0xffffffff


	//   ....[15]....
        /*0108*/ 	.word	0xffffffff


	//   ....[16]....
        /*010c*/ 	.word	0xffffffff


	//   ....[17]....
        /*0110*/ 	.word	0xffffffff


	//   ....[18]....
        /*0114*/ 	.word	0xffffffff


	//   ....[19]....
        /*0118*/ 	.word	0xffffffff


	//   ....[20]....
        /*011c*/ 	.word	0xffffffff


	//   ....[21]....
        /*0120*/ 	.word	0xffffffff


	//   ....[22]....
        /*0124*/ 	.word	0xffffffff


	//   ....[23]....
        /*0128*/ 	.word	0xffffffff


	//   ....[24]....
        /*012c*/ 	.word	0xffffffff


	//   ....[25]....
        /*0130*/ 	.word	0xffffffff


	//   ....[26]....
        /*0134*/ 	.word	0xffffffff


	//   ....[27]....
        /*0138*/ 	.word	0xffffffff


	//   ....[28]....
        /*013c*/ 	.word	0xffffffff


	//   ....[29]....
        /*0140*/ 	.word	0xffffffff


	//   ....[30]....
        /*0144*/ 	.word	0xffffffff


	//   ....[31]....
        /*0148*/ 	.word	0xffffffff


	//   ....[32]....
        /*014c*/ 	.word	0xffffffff


	//   ....[33]....
        /*0150*/ 	.word	0xffffffff


	//   ....[34]....
        /*0154*/ 	.word	0xffffffff


	//   ....[35]....
        /*0158*/ 	.word	0xffffffff


	//   ....[36]....
        /*015c*/ 	.word	0xffffffff


	//   ....[37]....
        /*0160*/ 	.word	0xffffffff


	//   ....[38]....
        /*0164*/ 	.word	0xffffffff


	//   ....[39]....
        /*0168*/ 	.word	0xffffffff


	//   ....[40]....
        /*016c*/ 	.word	0xffffffff


	//   ....[41]....
        /*0170*/ 	.word	0xffffffff


	//   ....[42]....
        /*0174*/ 	.word	0xffffffff


	//   ....[43]....
        /*0178*/ 	.word	0xffffffff


	//   ....[44]....
        /*017c*/ 	.word	0xffffffff


	//   ....[45]....
        /*0180*/ 	.word	0xffffffff


	//   ....[46]....
        /*0184*/ 	.word	0xffffffff


	//   ....[47]....
        /*0188*/ 	.word	0xffffffff


	//   ....[48]....
        /*018c*/ 	.word	0xffffffff


	//   ....[49]....
        /*0190*/ 	.word	0xffffffff


	//   ....[50]....
        /*0194*/ 	.word	0xffffffff


	//   ....[51]....
        /*0198*/ 	.word	0xffffffff


	//   ....[52]....
        /*019c*/ 	.word	0xffffffff


	//   ....[53]....
        /*01a0*/ 	.word	0xffffffff


	//   ....[54]....
        /*01a4*/ 	.word	0xffffffff


	//   ....[55]....
        /*01a8*/ 	.word	0xffffffff


	//   ....[56]....
        /*01ac*/ 	.word	0x05000017


	//   ....[57]....
        /*01b0*/ 	.word	0x05000017


	//   ....[58]....
        /*01b4*/ 	.word	0x05000017


	//   ....[59]....
        /*01b8*/ 	.word	0x05000017


	//   ....[60]....
        /*01bc*/ 	.word	0x05000017


	//   ....[61]....
        /*01c0*/ 	.word	0x05000017


	//   ....[62]....
        /*01c4*/ 	.word	0x05000017


	//   ....[63]....
        /*01c8*/ 	.word	0x05000017


	//   ....[64]....
        /*01cc*/ 	.word	0x05000017


	//   ....[65]....
        /*01d0*/ 	.word	0x05000017


	//   ....[66]....
        /*01d4*/ 	.word	0x05000017


	//   ....[67]....
        /*01d8*/ 	.word	0x05000017


	//   ....[68]....
        /*01dc*/ 	.word	0x05000017


	//   ....[69]....
        /*01e0*/ 	.word	0x05000017


	//   ....[70]....
        /*01e4*/ 	.word	0x05000017


	//   ....[71]....
        /*01e8*/ 	.word	0x05000017


	//   ....[72]....
        /*01ec*/ 	.word	0x05000017


	//   ....[73]....
        /*01f0*/ 	.word	0x05000017


	//   ....[74]....
        /*01f4*/ 	.word	0x05000017


	//   ....[75]....
        /*01f8*/ 	.word	0x05000017


	//   ....[76]....
        /*01fc*/ 	.word	0x05000017


	//   ....[77]....
        /*0200*/ 	.word	0x05000017


	//   ....[78]....
        /*0204*/ 	.word	0x05000017


	//   ....[79]....
        /*0208*/ 	.word	0x05000017


	//   ....[80]....
        /*020c*/ 	.word	0x05000017


	//   ....[81]....
        /*0210*/ 	.word	0x05000017


	//   ....[82]....
        /*0214*/ 	.word	0x05000017


	//   ....[83]....
        /*0218*/ 	.word	0x05000017


	//   ....[84]....
        /*021c*/ 	.word	0x05000017


	//   ....[85]....
        /*0220*/ 	.word	0x05000017


	//   ....[86]....
        /*0224*/ 	.word	0x05000017


	//   ....[87]....
        /*0228*/ 	.word	0x05000017


	//   ....[88]....
        /*022c*/ 	.word	0x05000017


	//   ....[89]....
        /*0230*/ 	.word	0x05000017


	//   ....[90]....
        /*0234*/ 	.word	0x05000017


	//   ....[91]....
        /*0238*/ 	.word	0x05000017


	//----- nvinfo : EIATTR_COOP_GROUP_INSTR_OFFSETS
	.align		4
.L_86:
        /*023c*/ 	.byte	0x04, 0x28
        /*023e*/ 	.short	(.L_88 - .L_87)


	//   ....[0]....
.L_87:
        /*0240*/ 	.word	0x000002b0


	//   ....[1]....
        /*0244*/ 	.word	0x000002d0


	//   ....[2]....
        /*0248*/ 	.word	0x000002f0


	//   ....[3]....
        /*024c*/ 	.word	0x00000310


	//   ....[4]....
        /*0250*/ 	.word	0x00000330


	//   ....[5]....
        /*0254*/ 	.word	0x000009f0


	//   ....[6]....
        /*0258*/ 	.word	0x00000a10


	//   ....[7]....
        /*025c*/ 	.word	0x00000a30


	//   ....[8]....
        /*0260*/ 	.word	0x00000a50


	//   ....[9]....
        /*0264*/ 	.word	0x00000a70


	//   ....[10]....
        /*0268*/ 	.word	0x00000d20


	//   ....[11]....
        /*026c*/ 	.word	0x00000df0


	//   ....[12]....
        /*0270*/ 	.word	0x00000e50


	//   ....[13]....
        /*0274*/ 	.word	0x00000ed0


	//   ....[14]....
        /*0278*/ 	.word	0x00000f40


	//   ....[15]....
        /*027c*/ 	.word	0x00000f90


	//   ....[16]....
        /*0280*/ 	.word	0x00000fd0


	//   ....[17]....
        /*0284*/ 	.word	0x00001010


	//   ....[18]....
        /*0288*/ 	.word	0x00001020


	//   ....[19]....
        /*028c*/ 	.word	0x00001110


	//   ....[20]....
        /*0290*/ 	.word	0x000011f0


	//   ....[21]....
        /*0294*/ 	.word	0x00001240


	//   ....[22]....
        /*0298*/ 	.word	0x000012a0


	//   ....[23]....
        /*029c*/ 	.word	0x00001300


	//   ....[24]....
        /*02a0*/ 	.word	0x00001340


	//   ....[25]....
        /*02a4*/ 	.word	0x00001380


	//   ....[26]....
        /*02a8*/ 	.word	0x000013c0


	//   ....[27]....
        /*02ac*/ 	.word	0x000013d0


	//   ....[28]....
        /*02b0*/ 	.word	0x00001c00


	//   ....[29]....
        /*02b4*/ 	.word	0x00001c20


	//   ....[30]....
        /*02b8*/ 	.word	0x00001c40


	//   ....[31]....
        /*02bc*/ 	.word	0x00001c60


	//   ....[32]....
        /*02c0*/ 	.word	0x00001c90


	//   ....[33]....
        /*02c4*/ 	.word	0x00002390


	//   ....[34]....
        /*02c8*/ 	.word	0x000023b0


	//   ....[35]....
        /*02cc*/ 	.word	0x000023d0


	//   ....[36]....
        /*02d0*/ 	.word	0x000023f0


	//   ....[37]....
        /*02d4*/ 	.word	0x00002420


	//   ....[38]....
        /*02d8*/ 	.word	0x000026f0


	//   ....[39]....
        /*02dc*/ 	.word	0x000027c0


	//   ....[40]....
        /*02e0*/ 	.word	0x00002820


	//   ....[41]....
        /*02e4*/ 	.word	0x000028b0


	//   ....[42]....
        /*02e8*/ 	.word	0x00002900


	//   ....[43]....
        /*02ec*/ 	.word	0x00002950


	//   ....[44]....
        /*02f0*/ 	.word	0x000029a0


	//   ....[45]....
        /*02f4*/ 	.word	0x00002a00


	//   ....[46]....
        /*02f8*/ 	.word	0x00002a20


	//   ....[47]....
        /*02fc*/ 	.word	0x00002af0


	//   ....[48]....
        /*0300*/ 	.word	0x00002bd0


	//   ....[49]....
        /*0304*/ 	.word	0x00002c30


	//   ....[50]....
        /*0308*/ 	.word	0x00002ca0


	//   ....[51]....
        /*030c*/ 	.word	0x00002d00


	//   ....[52]....
        /*0310*/ 	.word	0x00002d40


	//   ....[53]....
        /*0314*/ 	.word	0x00002d80


	//   ....[54]....
        /*0318*/ 	.word	0x00002dc0


	//   ....[55]....
        /*031c*/ 	.word	0x00002dd0


	//   ....[56]....
        /*0320*/ 	.word	0x00003580


	//   ....[57]....
        /*0324*/ 	.word	0x00003600


	//   ....[58]....
        /*0328*/ 	.word	0x00003690


	//   ....[59]....
        /*032c*/ 	.word	0x00003790


	//   ....[60]....
        /*0330*/ 	.word	0x00003810


	//   ....[61]....
        /*0334*/ 	.word	0x000038a0


	//   ....[62]....
        /*0338*/ 	.word	0x00003920


	//   ....[63]....
        /*033c*/ 	.word	0x000039b0


	//   ....[64]....
        /*0340*/ 	.word	0x000039e0


	//   ....[65]....
        /*0344*/ 	.word	0x00003aa0


	//   ....[66]....
        /*0348*/ 	.word	0x00003b20


	//   ....[67]....
        /*034c*/ 	.word	0x00003ba0


	//   ....[68]....
        /*0350*/ 	.word	0x00003c70


	//   ....[69]....
        /*0354*/ 	.word	0x00003cf0


	//   ....[70]....
        /*0358*/ 	.word	0x00003d70


	//   ....[71]....
        /*035c*/ 	.word	0x00003df0


	//   ....[72]....
        /*0360*/ 	.word	0x00003e70


	//   ....[73]....
        /*0364*/ 	.word	0x00003ed0


	//   ....[74]....
        /*0368*/ 	.word	0x00003f40


	//   ....[75]....
        /*036c*/ 	.word	0x00003fc0


	//   ....[76]....
        /*0370*/ 	.word	0x00004060


	//   ....[77]....
        /*0374*/ 	.word	0x00004140


	//   ....[78]....
        /*0378*/ 	.word	0x000041e0


	//   ....[79]....
        /*037c*/ 	.word	0x00004260


	//   ....[80]....
        /*0380*/ 	.word	0x000042f0


	//   ....[81]....
        /*0384*/ 	.word	0x00004370


	//   ....[82]....
        /*0388*/ 	.word	0x000043a0


	//   ....[83]....
        /*038c*/ 	.word	0x00004470


	//   ....[84]....
        /*0390*/ 	.word	0x000044f0


	//   ....[85]....
        /*0394*/ 	.word	0x00004570


	//   ....[86]....
        /*0398*/ 	.word	0x00004640


	//   ....[87]....
        /*039c*/ 	.word	0x000046f0


	//   ....[88]....
        /*03a0*/ 	.word	0x00004770


	//   ....[89]....
        /*03a4*/ 	.word	0x000047f0


	//   ....[90]....
        /*03a8*/ 	.word	0x00004870


	//   ....[91]....
        /*03ac*/ 	.word	0x000048d0


	//----- nvinfo : EIATTR_VRC_CTA_INIT_COUNT
	.align		4
.L_88:
        /*03b0*/ 	.byte	0x02, 0x4a
	.zero		1
	.zero		1


	//----- nvinfo : EIATTR_EXIT_INSTR_OFFSETS
	.align		4
        /*03b4*/ 	.byte	0x04, 0x1c
        /*03b6*/ 	.short	(.L_90 - .L_89)


	//   ....[0]....
.L_89:
        /*03b8*/ 	.word	0x000004c0


	//   ....[1]....
        /*03bc*/ 	.word	0x00000800


	//   ....[2]....
        /*03c0*/ 	.word	0x000015c0


	//   ....[3]....
        /*03c4*/ 	.word	0x00001950


	//   ....[4]....
        /*03c8*/ 	.word	0x000033a0


	//   ....[5]....
        /*03cc*/ 	.word	0x00003480


	//   ....[6]....
        /*03d0*/ 	.word	0x00003530


	//----- nvinfo : EIATTR_MAX_THREADS
	.align		4
.L_90:
        /*03d4*/ 	.byte	0x04, 0x05
        /*03d6*/ 	.short	(.L_92 - .L_91)
.L_91:
        /*03d8*/ 	.word	0x00000080
        /*03dc*/ 	.word	0x00000001
        /*03e0*/ 	.word	0x00000001


	//----- nvinfo : EIATTR_CRS_STACK_SIZE
	.align		4
.L_92:
        /*03e4*/ 	.byte	0x04, 0x1e
        /*03e6*/ 	.short	(.L_94 - .L_93)
.L_93:
        /*03e8*/ 	.word	0x00000000


	//----- nvinfo : EIATTR_CBANK_PARAM_SIZE
	.align		4
.L_94:
        /*03ec*/ 	.byte	0x03, 0x19
        /*03ee*/ 	.short	0x0068


	//----- nvinfo : EIATTR_PARAM_CBANK
	.align		4
        /*03f0*/ 	.byte	0x04, 0x0a
        /*03f2*/ 	.short	(.L_96 - .L_95)
	.align		4
.L_95:
        /*03f4*/ 	.word	index@(.nv.constant0._ZN3cub18CUB_300001_SM_10006detail6select23DeviceSelectSweepKernelINS2_10policy_hubIN5optix4AabbEjiLb0ELNS0_10SelectImplE1EE10Policy1000EN6thrust24THRUST_300001_SM_1000_NS10device_ptrIS6_EENSC_IjEESD_PlNS0_13ScanTileStateIiLb1EEEN4cuda3std3__410__not_fn_tI6isZeroIjEEENS0_8NullTypeEiNS2_19streaming_context_tIlLb1EEELS7_1EEEvT0_T1_T2_T3_T4_T5_T6_T7_iT8_NS1_7vsmem_tE)
        /*03f8*/ 	.short	0x0380
        /*03fa*/ 	.short	0x0068


	//----- nvinfo : EIATTR_SW_WAR
	.align		4
.L_96:
        /*03fc*/ 	.byte	0x04, 0x36
        /*03fe*/ 	.short	(.L_98 - .L_97)
.L_97:
        /*0400*/ 	.word	0x00000008
.L_98:


//--------------------- .nv.info._ZN3cub18CUB_300001_SM_10006detail4scan23DeviceCompactInitKernelINS0_13ScanTileStateIiLb1EEEPlEEvT_iT0_ --------------------------
	.section	.nv.info._ZN3cub18CUB_300001_SM_10006detail4scan23DeviceCompactInitKernelINS0_13ScanTileStateIiLb1EEEPlEEvT_iT0_,"",@"SHT_CUDA_INFO"
	.sectionflags	@""
	.align	4


	//----- nvinfo : EIATTR_CUDA_API_VERSION
	.align		4
        /*0000*/ 	.byte	0x04, 0x37
        /*0002*/ 	.short	(.L_100 - .L_99)
.L_99:
        /*0004*/ 	.word	0x00000082


	//----- nvinfo : EIATTR_KPARAM_INFO
	.align		4
.L_100:
        /*0008*/ 	.byte	0x04, 0x17
        /*000a*/ 	.short	(.L_102 - .L_101)
.L_101:
        /*000c*/ 	.word	0x00000000
        /*0010*/ 	.short	0x0002
        /*0012*/ 	.short	0x0010
        /*0014*/ 	.byte	0x00, 0xf5, 0x21, 0x00


	//----- nvinfo : EIATTR_KPARAM_INFO
	.align		4
.L_102:
        /*0018*/ 	.byte	0x04, 0x17
        /*001a*/ 	.short	(.L_104 - .L_103)
.L_103:
        /*001c*/ 	.word	0x00000000
        /*0020*/ 	.short	0x0001
        /*0022*/ 	.short	0x0008
        /*0024*/ 	.byte	0x00, 0xf0, 0x11, 0x00


	//----- nvinfo : EIATTR_KPARAM_INFO
	.align		4
.L_104:
        /*0028*/ 	.byte	0x04, 0x17
        /*002a*/ 	.short	(.L_106 - .L_105)
.L_105:
        /*002c*/ 	.word	0x00000000
        /*0030*/ 	.short	0x0000
        /*0032*/ 	.short	0x0000
        /*0034*/ 	.byte	0x00, 0xf0, 0x21, 0x00


	//----- nvinfo : EIATTR_SPARSE_MMA_MASK
	.align		4
.L_106:
        /*0038*/ 	.byte	0x03, 0x50
        /*003a*/ 	.short	0x0000


	//----- nvinfo : EIATTR_MAXREG_COUNT
	.align		4
        /*003c*/ 	.byte	0x03, 0x1b
        /*003e*/ 	.short	0x00ff


	//----- nvinfo : EIATTR_MERCURY_ISA_VERSION
	.align		4
        /*0040*/ 	.byte	0x03, 0x5f
        /*0042*/ 	.short	0x0101


	//----- nvinfo : EIATTR_VRC_CTA_INIT_COUNT
	.align		4
        /*0044*/ 	.byte	0x02, 0x4a
	.zero		1
	.zero		1


	//----- nvinfo : EIATTR_EXIT_INSTR_OFFSETS
	.align		4
        /*0048*/ 	.byte	0x04, 0x1c
        /*004a*/ 	.short	(.L_108 - .L_107)


	//   ....[0]....
.L_107:
        /*004c*/ 	.word	0x00000130


	//   ....[1]....
        /*0050*/ 	.word	0x00000160


	//----- nvinfo : EIATTR_CBANK_PARAM_SIZE
	.align		4
.L_108:
        /*0054*/ 	.byte	0x03, 0x19
        /*0056*/ 	.short	0x0018


	//----- nvinfo : EIATTR_PARAM_CBANK
	.align		4
        /*0058*/ 	.byte	0x04, 0x0a
        /*005a*/ 	.short	(.L_110 - .L_109)
	.align		4
.L_109:
        /*005c*/ 	.word	index@(.nv.constant0._ZN3cub18CUB_300001_SM_10006detail4scan23DeviceCompactInitKernelINS0_13ScanTileStateIiLb1EEEPlEEvT_iT0_)
        /*0060*/ 	.short	0x0380
        /*0062*/ 	.short	0x0018


	//----- nvinfo : EIATTR_SW_WAR
	.align		4
.L_110:
        /*0064*/ 	.byte	0x04, 0x36
        /*0066*/ 	.short	(.L_112 - .L_111)
.L_111:
        /*0068*/ 	.word	0x00000008
.L_112:


//--------------------- .nv.info._ZN3cub18CUB_300001_SM_10006detail11EmptyKernelIvEEvv --------------------------
	.section	.nv.info._ZN3cub18CUB_300001_SM_10006detail11EmptyKernelIvEEvv,"",@"SHT_CUDA_INFO"
	.sectionflags	@""
	.align	4


	//----- nvinfo : EIATTR_CUDA_API_VERSION
	.align		4
        /*0000*/ 	.byte	0x04, 0x37
        /*0002*/ 	.short	(.L_114 - .L_113)
.L_113:
        /*0004*/ 	.word	0x00000082


	//----- nvinfo : EIATTR_SPARSE_MMA_MASK
	.align		4
.L_114:
        /*0008*/ 	.byte	0x03, 0x50
        /*000a*/ 	.short	0x0000


	//----- nvinfo : EIATTR_MAXREG_COUNT
	.align		4
        /*000c*/ 	.byte	0x03, 0x1b
        /*000e*/ 	.short	0x00ff


	//----- nvinfo : EIATTR_MERCURY_ISA_VERSION
	.align		4
        /*0010*/ 	.byte	0x03, 0x5f
        /*0012*/ 	.short	0x0101


	//----- nvinfo : EIATTR_VRC_CTA_INIT_COUNT
	.align		4
        /*0014*/ 	.byte	0x02, 0x4a
	.zero		1
	.zero		1


	//----- nvinfo : EIATTR_EXIT_INSTR_OFFSETS
	.align		4
        /*0018*/ 	.byte	0x04, 0x1c
        /*001a*/ 	.short	(.L_116 - .L_115)


	//   ....[0]....
.L_115:
        /*001c*/ 	.word	0x00000010


	//----- nvinfo : EIATTR_SW_WAR
	.align		4
.L_116:
        /*0020*/ 	.byte	0x04, 0x36
        /*0022*/ 	.short	(.L_118 - .L_117)
.L_117:
        /*0024*/ 	.word	0x00000008
.L_118:


//--------------------- .nv.callgraph             --------------------------
	.section	.nv.callgraph,"",@"SHT_CUDA_CALLGRAPH"
	.align	4
	.sectionentsize	8
	.align		4
        /*0000*/ 	.word	0x00000000
	.align		4
        /*0004*/ 	.word	0xffffffff
	.align		4
        /*0008*/ 	.word	0x00000000
	.align		4
        /*000c*/ 	.word	0xfffffffe
	.align		4
        /*0010*/ 	.word	0x00000000
	.align		4
        /*0014*/ 	.word	0xfffffffd
	.align		4
        /*0018*/ 	.word	0x00000000
	.align		4
        /*001c*/ 	.word	0xfffffffc


//--------------------- .nv.constant4             --------------------------
	.section	.nv.constant4,"a",@progbits
	.align	8
	.align		8
.nv.constant4:
        /*0000*/ 	.dword	_ZN34_INTERNAL_7fa5207f_4_k_cu_09871c634cuda3std3__45__cpo5beginE
	.align		8
        /*0008*/ 	.dword	_ZN34_INTERNAL_7fa5207f_4_k_cu_09871c634cuda3std3__45__cpo3endE
	.align		8
        /*0010*/ 	.dword	_ZN34_INTERNAL_7fa5207f_4_k_cu_09871c634cuda3std3__45__cpo6cbeginE
	.align		8
        /*0018*/ 	.dword	_ZN34_INTERNAL_7fa5207f_4_k_cu_09871c634cuda3std3__45__cpo4cendE
	.align		8
        /*0020*/ 	.dword	_ZN34_INTERNAL_7fa5207f_4_k_cu_09871c634cuda3std3__45__cpo6rbeginE
	.align		8
        /*0028*/ 	.dword	_ZN34_INTERNAL_7fa5207f_4_k_cu_09871c634cuda3std3__45__cpo4rendE
	.align		8
        /*0030*/ 	.dword	_ZN34_INTERNAL_7fa5207f_4_k_cu_09871c634cuda3std3__45__cpo7crbeginE
	.align		8
        /*0038*/ 	.dword	_ZN34_INTERNAL_7fa5207f_4_k_cu_09871c634cuda3std3__45__cpo5crendE
	.align		8
        /*0040*/ 	.dword	_ZN34_INTERNAL_7fa5207f_4_k_cu_09871c634cuda3std3__436_GLOBAL__N__7fa5207f_4_k_cu_09871c636ignoreE
	.align		8
        /*0048*/ 	.dword	_ZN34_INTERNAL_7fa5207f_4_k_cu_09871c634cuda3std3__419piecewise_constructE
	.align		8
        /*0050*/ 	.dword	_ZN34_INTERNAL_7fa5207f_4_k_cu_09871c634cuda3std3__48in_placeE
	.align		8
        /*0058*/ 	.dword	_ZN34_INTERNAL_7fa5207f_4_k_cu_09871c634cuda3std3__420unreachable_sentinelE
	.align		8
        /*0060*/ 	.dword	_ZN34_INTERNAL_7fa5207f_4_k_cu_09871c634cuda3std3__47nulloptE
	.align		8
        /*0068*/ 	.dword	_ZN34_INTERNAL_7fa5207f_4_k_cu_09871c634cuda3std3__48unexpectE
	.align		8
        /*0070*/ 	.dword	_ZN34_INTERNAL_7fa5207f_4_k_cu_09871c634cuda3std6ranges3__45__cpo4swapE
	.align		8
        /*0078*/ 	.dword	_ZN34_INTERNAL_7fa5207f_4_k_cu_09871c634cuda3std6ranges3__45__cpo9iter_moveE
	.align		8
        /*0080*/ 	.dword	_ZN34_INTERNAL_7fa5207f_4_k_cu_09871c634cuda3std6ranges3__45__cpo5beginE
	.align		8
        /*0088*/ 	.dword	_ZN34_INTERNAL_7fa5207f_4_k_cu_09871c634cuda3std6ranges3__45__cpo3endE
	.align		8
        /*0090*/ 	.dword	_ZN34_INTERNAL_7fa5207f_4_k_cu_09871c634cuda3std6ranges3__45__cpo6cbeginE
	.align		8
        /*0098*/ 	.dword	_ZN34_INTERNAL_7fa5207f_4_k_cu_09871c634cuda3std6ranges3__45__cpo4cendE
	.align		8
        /*00a0*/ 	.dword	_ZN34_INTERNAL_7fa5207f_4_k_cu_09871c634cuda3std6ranges3__45__cpo7advanceE
	.align		8
        /*00a8*/ 	.dword	_ZN34_INTERNAL_7fa5207f_4_k_cu_09871c634cuda3std6ranges3__45__cpo9iter_swapE
	.align		8
        /*00b0*/ 	.dword	_ZN34_INTERNAL_7fa5207f_4_k_cu_09871c634cuda3std6ranges3__45__cpo4nextE
	.align		8
        /*00b8*/ 	.dword	_ZN34_INTERNAL_7fa5207f_4_k_cu_09871c634cuda3std6ranges3__45__cpo4prevE
	.align		8
        /*00c0*/ 	.dword	_ZN34_INTERNAL_7fa5207f_4_k_cu_09871c634cuda3std6ranges3__45__cpo4dataE
	.align		8
        /*00c8*/ 	.dword	_ZN34_INTERNAL_7fa5207f_4_k_cu_09871c634cuda3std6ranges3__45__cpo5cdataE
	.align		8
        /*00d0*/ 	.dword	_ZN34_INTERNAL_7fa5207f_4_k_cu_09871c634cuda3std6ranges3__45__cpo4sizeE
	.align		8
        /*00d8*/ 	.dword	_ZN34_INTERNAL_7fa5207f_4_k_cu_09871c634cuda3std6ranges3__45__cpo5ssizeE
	.align		8
        /*00e0*/ 	.dword	_ZN34_INTERNAL_7fa5207f_4_k_cu_09871c634cuda3std6ranges3__45__cpo8distanceE
	.align		8
        /*00e8*/ 	.dword	_ZN34_INTERNAL_7fa5207f_4_k_cu_09871c636thrust24THRUST_300001_SM_1000_NS8cuda_cub3parE
	.align		8
        /*00f0*/ 	.dword	_ZN34_INTERNAL_7fa5207f_4_k_cu_09871c636thrust24THRUST_300001_SM_1000_NS8cuda_cub10par_nosyncE
	.align		8
        /*00f8*/ 	.dword	_ZN34_INTERNAL_7fa5207f_4_k_cu_09871c636thrust24THRUST_300001_SM_1000_NS6system6detail10sequential3seqE
	.align		8
        /*0100*/ 	.dword	_ZN34_INTERNAL_7fa5207f_4_k_cu_09871c636thrust24THRUST_300001_SM_1000_NS12placeholders2_1E
	.align		8
        /*0108*/ 	.dword	_ZN34_INTERNAL_7fa5207f_4_k_cu_09871c636thrust24THRUST_300001_SM_1000_NS12placeholders2_2E
	.align		8
        /*0110*/ 	.dword	_ZN34_INTERNAL_7fa5207f_4_k_cu_09871c636thrust24THRUST_300001_SM_1000_NS12placeholders2_3E
	.align		8
        /*0118*/ 	.dword	_ZN34_INTERNAL_7fa5207f_4_k_cu_09871c636thrust24THRUST_300001_SM_1000_NS12placeholders2_4E
	.align		8
        /*0120*/ 	.dword	_ZN34_INTERNAL_7fa5207f_4_k_cu_09871c636thrust24THRUST_300001_SM_1000_NS12placeholders2_5E
	.align		8
        /*0128*/ 	.dword	_ZN34_INTERNAL_7fa5207f_4_k_cu_09871c636thrust24THRUST_300001_SM_1000_NS12placeholders2_6E
	.align		8
        /*0130*/ 	.dword	_ZN34_INTERNAL_7fa5207f_4_k_cu_09871c636thrust24THRUST_300001_SM_1000_NS12placeholders2_7E
	.align		8
        /*0138*/ 	.dword	_ZN34_INTERNAL_7fa5207f_4_k_cu_09871c636thrust24THRUST_300001_SM_1000_NS12placeholders2_8E
	.align		8
        /*0140*/ 	.dword	_ZN34_INTERNAL_7fa5207f_4_k_cu_09871c636thrust24THRUST_300001_SM_1000_NS12placeholders2_9E
	.align		8
        /*0148*/ 	.dword	_ZN34_INTERNAL_7fa5207f_4_k_cu_09871c636thrust24THRUST_300001_SM_1000_NS12placeholders3_10E
	.align		8
        /*0150*/ 	.dword	_ZN34_INTERNAL_7fa5207f_4_k_cu_09871c636thrust24THRUST_300001_SM_1000_NS3seqE


//--------------------- .text._ZN3cub18CUB_300001_SM_10006detail6select23DeviceSelectSweepKernelINS2_10policy_hubIN5optix4AabbEjiLb0ELNS0_10SelectImplE1EE10Policy1000EN6thrust24THRUST_300001_SM_1000_NS10device_ptrIS6_EENSC_IjEESD_PlNS0_13ScanTileStateIiLb1EEEN4cuda3std3__410__not_fn_tI6isZeroIjEEENS0_8NullTypeEiNS2_19streaming_context_tIlLb1EEELS7_1EEEvT0_T1_T2_T3_T4_T5_T6_T7_iT8_NS1_7vsmem_tE --------------------------
	.section	.text._ZN3cub18CUB_300001_SM_10006detail6select23DeviceSelectSweepKernelINS2_10policy_hubIN5optix4AabbEjiLb0ELNS0_10SelectImplE1EE10Policy1000EN6thrust24THRUST_300001_SM_1000_NS10device_ptrIS6_EENSC_IjEESD_PlNS0_13ScanTileStateIiLb1EEEN4cuda3std3__410__not_fn_tI6isZeroIjEEENS0_8NullTypeEiNS2_19streaming_context_tIlLb1EEELS7_1EEEvT0_T1_T2_T3_T4_T5_T6_T7_iT8_NS1_7vsmem_tE,"ax",@progbits
	.align	128
        .global         _ZN3cub18CUB_300001_SM_10006detail6select23DeviceSelectSweepKernelINS2_10policy_hubIN5optix4AabbEjiLb0ELNS0_10SelectImplE1EE10Policy1000EN6thrust24THRUST_300001_SM_1000_NS10device_ptrIS6_EENSC_IjEESD_PlNS0_13ScanTileStateIiLb1EEEN4cuda3std3__410__not_fn_tI6isZeroIjEEENS0_8NullTypeEiNS2_19streaming_context_tIlLb1EEELS7_1EEEvT0_T1_T2_T3_T4_T5_T6_T7_iT8_NS1_7vsmem_tE
        .type           _ZN3cub18CUB_300001_SM_10006detail6select23DeviceSelectSweepKernelINS2_10policy_hubIN5optix4AabbEjiLb0ELNS0_10SelectImplE1EE10Policy1000EN6thrust24THRUST_300001_SM_1000_NS10device_ptrIS6_EENSC_IjEESD_PlNS0_13ScanTileStateIiLb1EEEN4cuda3std3__410__not_fn_tI6isZeroIjEEENS0_8NullTypeEiNS2_19streaming_context_tIlLb1EEELS7_1EEEvT0_T1_T2_T3_T4_T5_T6_T7_iT8_NS1_7vsmem_tE,@function
        .size           _ZN3cub18CUB_300001_SM_10006detail6select23DeviceSelectSweepKernelINS2_10policy_hubIN5optix4AabbEjiLb0ELNS0_10SelectImplE1EE10Policy1000EN6thrust24THRUST_300001_SM_1000_NS10device_ptrIS6_EENSC_IjEESD_PlNS0_13ScanTileStateIiLb1EEEN4cuda3std3__410__not_fn_tI6isZeroIjEEENS0_8NullTypeEiNS2_19streaming_context_tIlLb1EEELS7_1EEEvT0_T1_T2_T3_T4_T5_T6_T7_iT8_NS1_7vsmem_tE,(.L_x_109 - _ZN3cub18CUB_300001_SM_10006detail6select23DeviceSelectSweepKernelINS2_10policy_hubIN5optix4AabbEjiLb0ELNS0_10SelectImplE1EE10Policy1000EN6thrust24THRUST_300001_SM_1000_NS10device_ptrIS6_EENSC_IjEESD_PlNS0_13ScanTileStateIiLb1EEEN4cuda3std3__410__not_fn_tI6isZeroIjEEENS0_8NullTypeEiNS2_19streaming_context_tIlLb1EEELS7_1EEEvT0_T1_T2_T3_T4_T5_T6_T7_iT8_NS1_7vsmem_tE)
        .other          _ZN3cub18CUB_300001_SM_10006detail6select23DeviceSelectSweepKernelINS2_10policy_hubIN5optix4AabbEjiLb0ELNS0_10SelectImplE1EE10Policy1000EN6thrust24THRUST_300001_SM_1000_NS10device_ptrIS6_EENSC_IjEESD_PlNS0_13ScanTileStateIiLb1EEEN4cuda3std3__410__not_fn_tI6isZeroIjEEENS0_8NullTypeEiNS2_19streaming_context_tIlLb1EEELS7_1EEEvT0_T1_T2_T3_T4_T5_T6_T7_iT8_NS1_7vsmem_tE,@"STO_CUDA_ENTRY STV_DEFAULT"
_ZN3cub18CUB_300001_SM_10006detail6select23DeviceSelectSweepKernelINS2_10policy_hubIN5optix4AabbEjiLb0ELNS0_10SelectImplE1EE10Policy1000EN6thrust24THRUST_300001_SM_1000_NS10device_ptrIS6_EENSC_IjEESD_PlNS0_13ScanTileStateIiLb1EEEN4cuda3std3__410__not_fn_tI6isZeroIjEEENS0_8NullTypeEiNS2_19streaming_context_tIlLb1EEELS7_1EEEvT0_T1_T2_T3_T4_T5_T6_T7_iT8_NS1_7vsmem_tE:
.text._ZN3cub18CUB_300001_SM_10006detail6select23DeviceSelectSweepKernelINS2_10policy_hubIN5optix4AabbEjiLb0ELNS0_10SelectImplE1EE10Policy1000EN6thrust24THRUST_300001_SM_1000_NS10device_ptrIS6_EENSC_IjEESD_PlNS0_13ScanTileStateIiLb1EEEN4cuda3std3__410__not_fn_tI6isZeroIjEEENS0_8NullTypeEiNS2_19streaming_context_tIlLb1EEELS7_1EEEvT0_T1_T2_T3_T4_T5_T6_T7_iT8_NS1_7vsmem_tE:
[----:B------:R-:W-:Y:S01]  /*0000*/  LDC R1, c[0x0][0x37c] ;  /* 0x0000df00ff017b82 */ /* 0x000fe20000000800 */
[----:B------:R-:W0:Y:S07]  /*0010*/  S2R R3, SR_CTAID.Y ;  /* 0x0000000000037919 */ /* 0x000e2e0000002600 */
[----:B------:R-:W0:Y:S01]  /*0020*/  S2UR UR5, SR_CTAID.X ;  /* 0x00000000000579c3 */ /* 0x000e220000002500 */
[----:B------:R-:W1:Y:S01]  /*0030*/  LDCU UR4, c[0x0][0x3b0] ;  /* 0x00007600ff0477ac */ /* 0x000e620008000800 */
[----:B------:R-:W2:Y:S06]  /*0040*/  LDCU.64 UR8, c[0x0][0x358] ;  /* 0x00006b00ff0877ac */ /* 0x000eac0008000a00 */
[----:B------:R-:W0:Y:S01]  /*0050*/  LDC R20, c[0x0][0x374] ;  /* 0x0000dd00ff147b82 */ /* 0x000e220000000800 */
[----:B-1----:R-:W-:Y:S01]  /*0060*/  UIADD3 UR4, UPT, UPT, UR4, -0x1, URZ ;  /* 0xffffffff04047890 */ /* 0x002fe2000fffe0ff */
[----:B0-----:R-:W-:-:S04]  /*0070*/  IMAD R20, R20, UR5, R3 ;  /* 0x0000000514147c24 */ /* 0x001fc8000f8e0203 */
[C---:B------:R-:W-:Y:S01]  /*0080*/  IMAD.SHL.U32 R2, R20.reuse, 0x80, RZ ;  /* 0x0000008014027824 */ /* 0x040fe200078e00ff */
[----:B------:R-:W-:-:S13]  /*0090*/  ISETP.GE.AND P0, PT, R20, UR4, PT ;  /* 0x0000000414007c0c */ /* 0x000fda000bf06270 */
[----:B--2---:R-:W-:Y:S05]  /*00a0*/  @P0 BRA `(.L_x_0) ;  /* 0x00000018002c0947 */ /* 0x004fea0003800000 */
[----:B------:R-:W-:-:S13]  /*00b0*/  ISETP.NE.AND P0, PT, R20, RZ, PT ;  /* 0x000000ff1400720c */ /* 0x000fda0003f05270 */
[----:B------:R-:W-:Y:S05]  /*00c0*/  @P0 BRA `(.L_x_1) ;  /* 0x0000000400d00947 */ /* 0x000fea0003800000 */
[----:B------:R-:W0:Y:S01]  /*00d0*/  S2R R0, SR_TID.X ;  /* 0x0000000000007919 */ /* 0x000e220000002100 */
[----:B------:R-:W1:Y:S01]  /*00e0*/  LDCU.U8 UR6, c[0x0][0x3b8] ;  /* 0x00007700ff0677ac */ /* 0x000e620008000000 */
[----:B------:R-:W2:Y:S01]  /*00f0*/  LDCU.64 UR4, c[0x0][0x3c8] ;  /* 0x00007900ff0477ac */ /* 0x000ea20008000a00 */
[----:B------:R-:W3:Y:S01]  /*0100*/  LDCU.64 UR10, c[0x0][0x380] ;  /* 0x00007000ff0a77ac */ /* 0x000ee20008000a00 */
[----:B------:R-:W4:Y:S01]  /*0110*/  LDCU.64 UR12, c[0x0][0x388] ;  /* 0x00007100ff0c77ac */ /* 0x000f220008000a00 */
[----:B-1----:R-:W-:-:S04]  /*0120*/  UISETP.NE.AND UP0, UPT, UR6, URZ, UPT ;  /* 0x000000ff0600728c */ /* 0x002fc8000bf05270 */
[----:B--2---:R-:W-:Y:S02]  /*0130*/  USEL UR4, UR4, URZ, !UP0 ;  /* 0x000000ff04047287 */ /* 0x004fe4000c000000 */
[----:B------:R-:W-:Y:S01]  /*0140*/  USEL UR5, UR5, URZ, !UP0 ;  /* 0x000000ff05057287 */ /* 0x000fe2000c000000 */
[----:B0-----:R-:W-:-:S05]  /*0150*/  IMAD.IADD R2, R2, 0x1, R0 ;  /* 0x0000000102027824 */ /* 0x001fca00078e0200 */
[----:B------:R-:W-:-:S04]  /*0160*/  IADD3 R2, P0, PT, R2, UR4, RZ ;  /* 0x0000000402027c10 */ /* 0x000fc8000ff1e0ff */
[C---:B----4-:R-:W-:Y:S01]  /*0170*/  LEA R12, P1, R2.reuse, UR12, 0x2 ;  /* 0x0000000c020c7c11 */ /* 0x050fe2000f8210ff */
[----:B------:R-:W-:Y:S01]  /*0180*/  IMAD.X R3, RZ, RZ, UR5, P0 ;  /* 0x00000005ff037e24 */ /* 0x000fe200080e06ff */
[----:B---3--:R-:W-:-:S04]  /*0190*/  LEA R8, P0, R2, UR10, 0x5 ;  /* 0x0000000a02087c11 */ /* 0x008fc8000f8028ff */
[C-C-:B------:R-:W-:Y:S02]  /*01a0*/  LEA.HI.X R9, R2.reuse, UR11, R3.reuse, 0x5, P0 ;  /* 0x0000000b02097c11 */ /* 0x140fe400080f2c03 */
[----:B------:R-:W-:-:S03]  /*01b0*/  LEA.HI.X R13, R2, UR13, R3, 0x2, P1 ;  /* 0x0000000d020d7c11 */ /* 0x000fc600088f1403 */
[----:B------:R-:W5:Y:S04]  /*01c0*/  LDG.E.64 R2, desc[UR8][R8.64+0x10] ;  /* 0x0000100808027981 */ /* 0x000f68000c1e1b00 */
[----:B------:R-:W5:Y:S01]  /*01d0*/  LDG.E.128 R4, desc[UR8][R8.64] ;  /* 0x0000000808047981 */ /* 0x000f62000c1e1d00 */
[----:B------:R-:W-:Y:S06]  /*01e0*/  BAR.SYNC.DEFER_BLOCKING 0x0 ;  /* 0x0000000000007b1d */ /* 0x000fec0000010000 */
[----:B------:R0:W2:Y:S02]  /*01f0*/  LDG.E R12, desc[UR8][R12.64] ;  /* 0x000000080c0c7981 */ /* 0x0000a4000c1e1900 */
[----:B------:R-:W1:Y:S01]  /*0200*/  S2UR UR5, SR_CgaCtaId ;  /* 0x00000000000579c3 */ /* 0x000e620000008800 */
[----:B------:R-:W-:Y:S01]  /*0210*/  UMOV UR4, 0x400 ;  /* 0x0000040000047882 */ /* 0x000fe20000000000 */
[----:B------:R-:W3:Y:S01]  /*0220*/  S2R R19, SR_LANEID ;  /* 0x0000000000137919 */ /* 0x000ee20000000000 */
[----:B0-----:R-:W-:Y:S01]  /*0230*/  SHF.R.U32.HI R13, RZ, 0x5, R0 ;  /* 0x00000005ff0d7819 */ /* 0x001fe20000011600 */
[----:B-1----:R-:W-:-:S04]  /*0240*/  ULEA UR4, UR5, UR4, 0x18 ;  /* 0x0000000405047291 */ /* 0x002fc8000f8ec0ff */
[----:B------:R-:W-:Y:S01]  /*0250*/  BAR.SYNC.DEFER_BLOCKING 0x0 ;  /* 0x0000000000007b1d */ /* 0x000fe20000010000 */
[C---:B---3--:R-:W-:Y:S02]  /*0260*/  ISETP.NE.AND P1, PT, R19.reuse, 0x1f, PT ;  /* 0x0000001f1300780c */ /* 0x048fe40003f25270 */
[----:B------:R-:W-:-:S11]  /*0270*/  ISETP.NE.AND P2, PT, R19, RZ, PT ;  /* 0x000000ff1300720c */ /* 0x000fd60003f45270 */
[----:B------:R-:W-:Y:S02]  /*0280*/  @!P1 LEA R18, R13, UR4, 0x2 ;  /* 0x000000040d129c11 */ /* 0x000fe4000f8e10ff */
[----:B--2---:R-:W-:-:S04]  /*0290*/  ISETP.NE.AND P0, PT, R12, RZ, PT ;  /* 0x000000ff0c00720c */ /* 0x004fc80003f05270 */
[----:B------:R-:W-:-:S08]  /*02a0*/  SEL R16, RZ, 0x1, !P0 ;  /* 0x00000001ff107807 */ /* 0x000fd00004000000 */
[----:B------:R-:W0:Y:S02]  /*02b0*/  SHFL.UP P0, R11, R16, 0x1, RZ ;  /* 0x04200000100b7989 */ /* 0x000e2400000000ff */
[----:B0-----:R-:W-:-:S05]  /*02c0*/  @P0 IMAD.IADD R11, R16, 0x1, R11 ;  /* 0x00000001100b0824 */ /* 0x001fca00078e020b */
[----:B------:R-:W0:Y:S02]  /*02d0*/  SHFL.UP P0, R10, R11, 0x2, RZ ;  /* 0x044000000b0a7989 */ /* 0x000e2400000000ff */
[----:B0-----:R-:W-:-:S05]  /*02e0*/  @P0 IMAD.IADD R10, R11, 0x1, R10 ;  /* 0x000000010b0a0824 */ /* 0x001fca00078e020a */
[----:B------:R-:W0:Y:S02]  /*02f0*/  SHFL.UP P0, R15, R10, 0x4, RZ ;  /* 0x048000000a0f7989 */ /* 0x000e2400000000ff */
[----:B0-----:R-:W-:-:S05]  /*0300*/  @P0 IMAD.IADD R15, R10, 0x1, R15 ;  /* 0x000000010a0f0824 */ /* 0x001fca00078e020f */
[----:B------:R-:W0:Y:S02]  /*0310*/  SHFL.UP P0, R14, R15, 0x8, RZ ;  /* 0x050000000f0e7989 */ /* 0x000e2400000000ff */
[----:B0-----:R-:W-:-:S05]  /*0320*/  @P0 IMAD.IADD R14, R15, 0x1, R14 ;  /* 0x000000010f0e0824 */ /* 0x001fca00078e020e */
[----:B------:R-:W0:Y:S02]  /*0330*/  SHFL.UP P0, R17, R14, 0x10, RZ ;  /* 0x060000000e117989 */ /* 0x000e2400000000ff */
[----:B0-----:R-:W-:Y:S01]  /*0340*/  @P0 IMAD.IADD R17, R14, 0x1, R17 ;  /* 0x000000010e110824 */ /* 0x001fe200078e0211 */
[----:B------:R-:W-:-:S03]  /*0350*/  ISETP.NE.AND P0, PT, R0, RZ, PT ;  /* 0x000000ff0000720c */ /* 0x000fc60003f05270 */
[----:B------:R-:W-:Y:S01]  /*0360*/  IMAD.IADD R16, R17, 0x1, -R16 ;  /* 0x0000000111107824 */ /* 0x000fe200078e0a10 */
[----:B------:R-:W-:Y:S01]  /*0370*/  @!P1 STS [R18], R17 ;  /* 0x0000001112009388 */ /* 0x000fe20000000800 */
[----:B------:R-:W-:Y:S01]  /*0380*/  BAR.SYNC.DEFER_BLOCKING 0x0 ;  /* 0x0000000000007b1d */ /* 0x000fe20000010000 */
[----:B------:R-:W-:-:S07]  /*0390*/  ISETP.NE.AND P1, PT, R13, 0x3, PT ;  /* 0x000000030d00780c */ /* 0x000fce0003f25270 */
[----:B------:R-:W-:Y:S01]  /*03a0*/  @!P0 IMAD.MOV.U32 R20, RZ, RZ, 0x65 ;  /* 0x00000065ff148424 */ /* 0x000fe200078e00ff */
[----:B------:R-:W0:Y:S01]  /*03b0*/  @!P0 LDC.64 R14, c[0x0][0x3a0] ;  /* 0x0000e800ff0e8b82 */ /* 0x000e220000000a00 */
[----:B------:R-:W1:Y:S02]  /*03c0*/  LDS.128 R8, [UR4] ;  /* 0x00000004ff087984 */ /* 0x000e640008000c00 */
[----:B-1----:R-:W-:-:S04]  /*03d0*/  IMAD.IADD R9, R8, 0x1, R9 ;  /* 0x0000000108097824 */ /* 0x002fc800078e0209 */
[----:B------:R-:W-:-:S04]  /*03e0*/  IMAD.IADD R10, R10, 0x1, R9 ;  /* 0x000000010a0a7824 */ /* 0x000fc800078e0209 */
[----:B------:R-:W-:Y:S01]  /*03f0*/  IMAD.IADD R21, R11, 0x1, R10 ;  /* 0x000000010b157824 */ /* 0x000fe200078e020a */
[----:B------:R-:W-:Y:S06]  /*0400*/  @!P0 MEMBAR.ALL.GPU ;  /* 0x0000000000008992 */ /* 0x000fec000000a000 */
[----:B------:R-:W-:-:S00]  /*0410*/  @!P0 ERRBAR ;  /* 0x00000000000089ab */ /* 0x000fc00000000000 */
[----:B------:R-:W-:Y:S06]  /*0420*/  @!P0 CGAERRBAR ;  /* 0x00000000000085ab */ /* 0x000fec0000000000 */
[----:B0-----:R0:W-:Y:S01]  /*0430*/  @!P0 ST.E.64.STRONG.GPU desc[UR8][R14.64+0x100], R20 ;  /* 0x000100140e008985 */ /* 0x0011e2000c10fb08 */
[----:B------:R-:W-:-:S04]  /*0440*/  ISETP.NE.AND P0, PT, R13, 0x2, PT ;  /* 0x000000020d00780c */ /* 0x000fc80003f05270 */
[----:B------:R-:W-:Y:S02]  /*0450*/  SEL R8, R9, R8, !P0 ;  /* 0x0000000809087207 */ /* 0x000fe40004000000 */
[----:B------:R-:W-:Y:S02]  /*0460*/  ISETP.GE.U32.AND P0, PT, R0, 0x20, PT ;  /* 0x000000200000780c */ /* 0x000fe40003f06070 */
[----:B------:R-:W-:Y:S02]  /*0470*/  SEL R8, R10, R8, !P1 ;  /* 0x000000080a087207 */ /* 0x000fe40004800000 */
[----:B------:R-:W-:Y:S02]  /*0480*/  ISETP.NE.AND P1, PT, R12, RZ, PT ;  /* 0x000000ff0c00720c */ /* 0x000fe40003f25270 */
[----:B------:R-:W-:Y:S02]  /*0490*/  SEL R9, R16, RZ, P2 ;  /* 0x000000ff10097207 */ /* 0x000fe40001000000 */
[----:B------:R-:W-:-:S05]  /*04a0*/  SEL R8, R8, RZ, P0 ;  /* 0x000000ff08087207 */ /* 0x000fca0000000000 */
[----:B------:R-:W-:-:S04]  /*04b0*/  IMAD.IADD R13, R8, 0x1, R9 ;  /* 0x00000001080d7824 */ /* 0x000fc800078e0209 */
[----:B0-----:R-:W-:Y:S05]  /*04c0*/  @!P1 EXIT ;  /* 0x000000000000994d */ /* 0x001fea0003800000 */
[----:B------:R-:W-:Y:S02]  /*04d0*/  ISETP.NE.AND P0, PT, RZ, UR6, PT ;  /* 0x00000006ff007c0c */ /* 0x000fe4000bf05270 */
[----:B------:R-:W-:Y:S01]  /*04e0*/  CS2R R8, SRZ ;  /* 0x0000000000087805 */ /* 0x000fe2000001ff00 */
[----:B------:R-:W0:Y:S10]  /*04f0*/  LDCU.64 UR4, c[0x0][0x390] ;  /* 0x00007200ff0477ac */ /* 0x000e340008000a00 */
[----:B------:R-:W1:Y:S02]  /*0500*/  @!P0 LDC.64 R10, c[0x0][0x3d0] ;  /* 0x0000f400ff0a8b82 */ /* 0x000e640000000a00 */
[----:B-1----:R1:W2:Y:S01]  /*0510*/  @!P0 LDG.E.64 R8, desc[UR8][R10.64] ;  /* 0x000000080a088981 */ /* 0x0022a2000c1e1b00 */
[----:B-----5:R-:W-:-:S02]  /*0520*/  SHF.R.U32.HI R15, RZ, 0x10, R4 ;  /* 0x00000010ff0f7819 */ /* 0x020fc40000011604 */
[----:B------:R-:W-:Y:S02]  /*0530*/  SHF.R.U32.HI R17, RZ, 0x8, R4 ;  /* 0x00000008ff117819 */ /* 0x000fe40000011604 */
[--C-:B------:R-:W-:Y:S02]  /*0540*/  SHF.R.U32.HI R19, RZ, 0x10, R5.reuse ;  /* 0x00000010ff137819 */ /* 0x100fe40000011605 */
[--C-:B------:R-:W-:Y:S02]  /*0550*/  SHF.R.U32.HI R21, RZ, 0x8, R5.reuse ;  /* 0x00000008ff157819 */ /* 0x100fe40000011605 */
[--C-:B------:R-:W-:Y:S02]  /*0560*/  SHF.R.U32.HI R23, RZ, 0x18, R6.reuse ;  /* 0x00000018ff177819 */ /* 0x100fe40000011606 */
[----:B-1----:R-:W-:Y:S02]  /*0570*/  SHF.R.U32.HI R11, RZ, 0x18, R5 ;  /* 0x00000018ff0b7819 */ /* 0x002fe40000011605 */
[----:B------:R-:W-:-:S02]  /*0580*/  SHF.R.U32.HI R25, RZ, 0x10, R6 ;  /* 0x00000010ff197819 */ /* 0x000fc40000011606 */
[----:B--2---:R-:W-:-:S04]  /*0590*/  IADD3 R0, P0, PT, R13, R8, RZ ;  /* 0x000000080d007210 */ /* 0x004fc80007f1e0ff */
[----:B------:R-:W-:Y:S02]  /*05a0*/  LEA.HI.X.SX32 R9, R13, R9, 0x1, P0 ;  /* 0x000000090d097211 */ /* 0x000fe400000f0eff */
[C---:B0-----:R-:W-:Y:S02]  /*05b0*/  LEA R8, P0, R0.reuse, UR4, 0x5 ;  /* 0x0000000400087c11 */ /* 0x041fe4000f8028ff */
[----:B------:R-:W-:Y:S02]  /*05c0*/  SHF.R.U32.HI R13, RZ, 0x18, R4 ;  /* 0x00000018ff0d7819 */ /* 0x000fe40000011604 */
[----:B------:R-:W-:-:S05]  /*05d0*/  LEA.HI.X R9, R0, UR5, R9, 0x5, P0 ;  /* 0x0000000500097c11 */ /* 0x000fca00080f2c09 */
[----:B------:R0:W-:Y:S04]  /*05e0*/  STG.E.U8 desc[UR8][R8.64+0x3], R13 ;  /* 0x0000030d08007986 */ /* 0x0001e8000c101108 */
[----:B------:R1:W-:Y:S04]  /*05f0*/  STG.E.U8 desc[UR8][R8.64+0x2], R15 ;  /* 0x0000020f08007986 */ /* 0x0003e8000c101108 */
[----:B------:R2:W-:Y:S01]  /*0600*/  STG.E.U8 desc[UR8][R8.64+0x1], R17 ;  /* 0x0000011108007986 */ /* 0x0005e2000c101108 */
[----:B0-----:R-:W-:-:S03]  /*0610*/  SHF.R.U32.HI R13, RZ, 0x8, R6 ;  /* 0x00000008ff0d7819 */ /* 0x001fc60000011606 */
[----:B------:R0:W-:Y:S01]  /*0620*/  STG.E.U8 desc[UR8][R8.64+0x7], R11 ;  /* 0x0000070b08007986 */ /* 0x0001e2000c101108 */
[----:B-1----:R-:W-:-:S03]  /*0630*/  SHF.R.U32.HI R15, RZ, 0x18, R7 ;  /* 0x00000018ff0f7819 */ /* 0x002fc60000011607 */
[----:B------:R1:W-:Y:S01]  /*0640*/  STG.E.U8 desc[UR8][R8.64+0x6], R19 ;  /* 0x0000061308007986 */ /* 0x0003e2000c101108 */
[----:B--2---:R-:W-:-:S03]  /*0650*/  SHF.R.U32.HI R17, RZ, 0x8, R7 ;  /* 0x00000008ff117819 */ /* 0x004fc60000011607 */
[----:B------:R2:W-:Y:S04]  /*0660*/  STG.E.U8 desc[UR8][R8.64+0x5], R21 ;  /* 0x0000051508007986 */ /* 0x0005e8000c101108 */
[----:B------:R3:W-:Y:S01]  /*0670*/  STG.E.U8 desc[UR8][R8.64+0x4], R5 ;  /* 0x0000040508007986 */ /* 0x0007e2000c101108 */
[----:B0-----:R-:W-:-:S03]  /*0680*/  SHF.R.U32.HI R11, RZ, 0x10, R7 ;  /* 0x00000010ff0b7819 */ /* 0x001fc60000011607 */
[----:B------:R0:W-:Y:S01]  /*0690*/  STG.E.U8 desc[UR8][R8.64+0xb], R23 ;  /* 0x00000b1708007986 */ /* 0x0001e2000c101108 */
[----:B-1----:R-:W-:-:S03]  /*06a0*/  SHF.R.U32.HI R19, RZ, 0x18, R2 ;  /* 0x00000018ff137819 */ /* 0x002fc60000011602 */
[----:B------:R1:W-:Y:S01]  /*06b0*/  STG.E.U8 desc[UR8][R8.64+0x9], R13 ;  /* 0x0000090d08007986 */ /* 0x0003e2000c101108 */
[----:B--2---:R-:W-:-:S03]  /*06c0*/  SHF.R.U32.HI R21, RZ, 0x18, R3 ;  /* 0x00000018ff157819 */ /* 0x004fc60000011603 */
[----:B------:R2:W-:Y:S01]  /*06d0*/  STG.E.U8 desc[UR8][R8.64+0xf], R15 ;  /* 0x00000f0f08007986 */ /* 0x0005e2000c101108 */
[--C-:B---3--:R-:W-:Y:S02]  /*06e0*/  SHF.R.U32.HI R5, RZ, 0x10, R2.reuse ;  /* 0x00000010ff057819 */ /* 0x108fe40000011602 */
[----:B0-----:R-:W-:Y:S01]  /*06f0*/  SHF.R.U32.HI R23, RZ, 0x10, R3 ;  /* 0x00000010ff177819 */ /* 0x001fe20000011603 */
[----:B------:R-:W-:Y:S01]  /*0700*/  STG.E.U8 desc[UR8][R8.64], R4 ;  /* 0x0000000408007986 */ /* 0x000fe2000c101108 */
[----:B-1----:R-:W-:-:S03]  /*0710*/  SHF.R.U32.HI R13, RZ, 0x8, R2 ;  /* 0x00000008ff0d7819 */ /* 0x002fc60000011602 */
[----:B------:R-:W-:Y:S01]  /*0720*/  STG.E.U8 desc[UR8][R8.64+0xa], R25 ;  /* 0x00000a1908007986 */ /* 0x000fe2000c101108 */
[----:B--2---:R-:W-:-:S03]  /*0730*/  SHF.R.U32.HI R15, RZ, 0x8, R3 ;  /* 0x00000008ff0f7819 */ /* 0x004fc60000011603 */
[----:B------:R-:W-:Y:S04]  /*0740*/  STG.E.U8 desc[UR8][R8.64+0x8], R6 ;  /* 0x0000080608007986 */ /* 0x000fe8000c101108 */
        /* <DEDUP_REMOVED lines=10> */
[----:B------:R-:W-:Y:S01]  /*07f0*/  STG.E.U8 desc[UR8][R8.64+0x14], R3 ;  /* 0x0000140308007986 */ /* 0x000fe2000c101108 */
[----:B------:R-:W-:Y:S05]  /*0800*/  EXIT ;  /* 0x000000000000794d */ /* 0x000fea0003800000 */
.L_x_1:
[----:B------:R-:W0:Y:S01]  /*0810*/  S2R R17, SR_TID.X ;  /* 0x0000000000117919 */ /* 0x000e220000002100 */
[----:B------:R-:W1:Y:S01]  /*0820*/  LDCU.U8 UR6, c[0x0][0x3b8] ;  /* 0x00007700ff0677ac */ /* 0x000e620008000000 */
[----:B------:R-:W-:Y:S01]  /*0830*/  SHF.R.S32.HI R0, RZ, 0x1f, R2 ;  /* 0x0000001fff007819 */ /* 0x000fe20000011402 */
[----:B------:R-:W2:Y:S01]  /*0840*/  LDCU.64 UR4, c[0x0][0x3c8] ;  /* 0x00007900ff0477ac */ /* 0x000ea20008000a00 */
[----:B------:R-:W3:Y:S01]  /*0850*/  LDCU.64 UR10, c[0x0][0x380] ;  /* 0x00007000ff0a77ac */ /* 0x000ee20008000a00 */
[----:B------:R-:W4:Y:S01]  /*0860*/  LDCU.64 UR12, c[0x0][0x388] ;  /* 0x00007100ff0c77ac */ /* 0x000f220008000a00 */
[----:B-1----:R-:W-:-:S04]  /*0870*/  UISETP.NE.AND UP0, UPT, UR6, URZ, UPT ;  /* 0x000000ff0600728c */ /* 0x002fc8000bf05270 */
[----:B--2---:R-:W-:Y:S02]  /*0880*/  USEL UR4, UR4, URZ, !UP0 ;  /* 0x000000ff04047287 */ /* 0x004fe4000c000000 */
[----:B------:R-:W-:-:S04]  /*0890*/  USEL UR5, UR5, URZ, !UP0 ;  /* 0x000000ff05057287 */ /* 0x000fc8000c000000 */
[----:B0-----:R-:W-:-:S04]  /*08a0*/  IADD3 R4, P0, P1, R2, UR4, R17 ;  /* 0x0000000402047c10 */ /* 0x001fc8000f91e011 */
[----:B------:R-:W-:Y:S02]  /*08b0*/  IADD3.X R5, PT, PT, R0, UR5, RZ, P0, P1 ;  /* 0x0000000500057c10 */ /* 0x000fe400087e24ff */
[C---:B---3--:R-:W-:Y:S02]  /*08c0*/  LEA R2, P0, R4.reuse, UR10, 0x5 ;  /* 0x0000000a04027c11 */ /* 0x048fe4000f8028ff */
[C---:B----4-:R-:W-:Y:S02]  /*08d0*/  LEA R8, P1, R4.reuse, UR12, 0x2 ;  /* 0x0000000c04087c11 */ /* 0x050fe4000f8210ff */
        /* <DEDUP_REMOVED lines=27> */
[----:B------:R-:W-:-:S03]  /*0a90*/  ISETP.NE.AND P0, PT, R8, 0x2, PT ;  /* 0x000000020800780c */ /* 0x000fc60003f05270 */
[----:B------:R-:W-:Y:S01]  /*0aa0*/  IMAD.IADD R0, R3, 0x1, -R0 ;  /* 0x0000000103007824 */ /* 0x000fe200078e0a00 */
[----:B------:R-:W-:Y:S01]  /*0ab0*/  @!P1 STS [R16], R3 ;  /* 0x0000000310009388 */ /* 0x000fe20000000800 */
[----:B------:R-:W-:Y:S01]  /*0ac0*/  BAR.SYNC.DEFER_BLOCKING 0x0 ;  /* 0x0000000000007b1d */ /* 0x000fe20000010000 */
[----:B------:R-:W-:Y:S02]  /*0ad0*/  ISETP.NE.AND P1, PT, R8, 0x3, PT ;  /* 0x000000030800780c */ /* 0x000fe40003f25270 */
[----:B------:R-:W-:-:S03]  /*0ae0*/  SEL R9, R0, RZ, P2 ;  /* 0x000000ff00097207 */ /* 0x000fc60001000000 */
[----:B------:R-:W0:Y:S02]  /*0af0*/  LDS.128 R12, [UR4] ;  /* 0x00000004ff0c7984 */ /* 0x000e240008000c00 */
[----:B0-----:R-:W-:-:S04]  /*0b00*/  IMAD.IADD R13, R12, 0x1, R13 ;  /* 0x000000010c0d7824 */ /* 0x001fc800078e020d */
[----:B------:R-:W-:Y:S01]  /*0b10*/  IMAD.IADD R14, R14, 0x1, R13 ;  /* 0x000000010e0e7824 */ /* 0x000fe200078e020d */
[----:B------:R-:W-:Y:S02]  /*0b20*/  SEL R12, R13, R12, !P0 ;  /* 0x0000000c0d0c7207 */ /* 0x000fe40004000000 */
[C---:B------:R-:W-:Y:S02]  /*0b30*/  ISETP.GT.U32.AND P0, PT, R17.reuse, 0x1f, PT ;  /* 0x0000001f1100780c */ /* 0x040fe40003f04070 */
[----:B------:R-:W-:Y:S02]  /*0b40*/  SEL R12, R14, R12, !P1 ;  /* 0x0000000c0e0c7207 */ /* 0x000fe40004800000 */
[----:B------:R-:W-:-:S03]  /*0b50*/  ISETP.GE.U32.AND P1, PT, R17, 0x20, PT ;  /* 0x000000201100780c */ /* 0x000fc60003f26070 */
[----:B------:R-:W-:Y:S02]  /*0b60*/  IMAD.IADD R13, R12, 0x1, R9 ;  /* 0x000000010c0d7824 */ /* 0x000fe400078e0209 */
[----:B------:R-:W-:-:S03]  /*0b70*/  IMAD.IADD R9, R15, 0x1, R14 ;  /* 0x000000010f097824 */ /* 0x000fc600078e020e */
[----:B------:R-:W-:Y:S01]  /*0b80*/  SEL R22, R0, R13, !P1 ;  /* 0x0000000d00167207 */ /* 0x000fe20004800000 */
[----:B------:R-:W-:Y:S06]  /*0b90*/  @P0 BRA `(.L_x_2) ;  /* 0x00000008006c0947 */ /* 0x000fec0003800000 */
[----:B------:R-:W0:Y:S01]  /*0ba0*/  LDC.64 R14, c[0x0][0x3a0] ;  /* 0x0000e800ff0e7b82 */ /* 0x000e220000000a00 */
[----:B------:R-:W-:Y:S02]  /*0bb0*/  ISETP.NE.AND P0, PT, R17, RZ, PT ;  /* 0x000000ff1100720c */ /* 0x000fe40003f05270 */
[----:B------:R-:W-:-:S05]  /*0bc0*/  LOP3.LUT R3, RZ, R17, RZ, 0x33, !PT ;  /* 0x00000011ff037212 */ /* 0x000fca00078e33ff */
[----:B------:R-:W1:Y:S01]  /*0bd0*/  LDC R0, c[0x0][0x370] ;  /* 0x0000dc00ff007b82 */ /* 0x000e620000000800 */
[----:B------:R-:W-:-:S05]  /*0be0*/  IMAD.IADD R2, R20, 0x1, R3 ;  /* 0x0000000114027824 */ /* 0x000fca00078e0203 */
[----:B------:R-:W-:Y:S01]  /*0bf0*/  @!P0 IMAD.MOV.U32 R8, RZ, RZ, 0x64 ;  /* 0x00000064ff088424 */ /* 0x000fe200078e00ff */
[----:B------:R2:W-:Y:S01]  /*0c00*/  @!P0 STS [UR4+0x2c], R9 ;  /* 0x00002c09ff008988 */ /* 0x0005e20008000804 */
[----:B0-----:R-:W-:Y:S01]  /*0c10*/  IMAD.WIDE R28, R20, 0x8, R14 ;  /* 0x00000008141c7825 */ /* 0x001fe200078e020e */
[----:B------:R-:W-:Y:S06]  /*0c20*/  @!P0 MEMBAR.ALL.GPU ;  /* 0x0000000000008992 */ /* 0x000fec000000a000 */
[----:B------:R-:W-:-:S00]  /*0c30*/  @!P0 ERRBAR ;  /* 0x00000000000089ab */ /* 0x000fc00000000000 */
[----:B------:R-:W-:Y:S06]  /*0c40*/  @!P0 CGAERRBAR ;  /* 0x00000000000085ab */ /* 0x000fec0000000000 */
[----:B------:R2:W-:Y:S01]  /*0c50*/  @!P0 ST.E.64.STRONG.GPU desc[UR8][R28.64+0x100], R8 ;  /* 0x000100081c008985 */ /* 0x0005e2000c10fb08 */
[----:B-1----:R-:W-:-:S13]  /*0c60*/  ISETP.GT.U32.AND P1, PT, R0, 0x1f3, PT ;  /* 0x000001f30000780c */ /* 0x002fda0003f24070 */
[----:B--2---:R-:W-:Y:S05]  /*0c70*/  @P1 BRA `(.L_x_3) ;  /* 0x0000000000081947 */ /* 0x004fea0003800000 */
[----:B------:R0:W-:Y:S06]  /*0c80*/  MEMBAR.SC.CTA ;  /* 0x0000000000007992 */ /* 0x0001ec0000000000 */
[----:B0-----:R-:W-:Y:S05]  /*0c90*/  BRA `(.L_x_4) ;  /* 0x0000000000087947 */ /* 0x001fea0003800000 */
.L_x_3:
[----:B------:R-:W-:Y:S05]  /*0ca0*/  NANOSLEEP 0x1c2 ;  /* 0x000001c20000795d */ /* 0x000fea0003800000 */
[----:B------:R-:W-:Y:S01]  /*0cb0*/  NOP ;  /* 0x0000000000007918 */ /* 0x000fe20000000000 */
.L_x_4:
[----:B------:R-:W-:-:S05]  /*0cc0*/  IMAD.WIDE R14, R2, 0x8, R14 ;  /* 0x00000008020e7825 */ /* 0x000fca00078e020e */
[----:B------:R-:W2:Y:S04]  /*0cd0*/  LD.E.64.STRONG.GPU R12, desc[UR8][R14.64+0x100] ;  /* 0x000100080e0c7980 */ /* 0x000ea8000c10fb00 */
[----:B--2---:R-:W-:Y:S01]  /*0ce0*/  CCTL.IVALL ;  /* 0x00000000ff00798f */ /* 0x004fe20002000000 */
[----:B------:R-:W-:Y:S01]  /*0cf0*/  UMOV UR5, 0xffffffff ;  /* 0xffffffff00057882 */ /* 0x000fe20000000000 */
[----:B------:R-:W-:Y:S02]  /*0d00*/  ISETP.NE.AND P0, PT, R12, 0x63, PT ;  /* 0x000000630c00780c */ /* 0x000fe40003f05270 */
[----:B------:R-:W-:Y:S11]  /*0d10*/  BRA.DIV UR5, `(.L_x_5) ;  /* 0x0000002a05087947 */ /* 0x000ff6000b800000 */
[----:B------:R-:W-:-:S13]  /*0d20*/  VOTE.ANY P0, !P0 ;  /* 0x0000000000ff7806 */ /* 0x000fda0004000100 */
.L_x_48:
[----:B------:R-:W-:Y:S05]  /*0d30*/  @!P0 BRA `(.L_x_6) ;  /* 0x0000000000348947 */ /* 0x000fea0003800000 */
.L_x_10:
[----:B------:R-:W-:Y:S05]  /*0d40*/  YIELD ;  /* 0x0000000000007946 */ /* 0x000fea0003800000 */
[----:B------:R-:W-:Y:S05]  /*0d50*/  @P1 BRA `(.L_x_7) ;  /* 0x0000000000081947 */ /* 0x000fea0003800000 */
[----:B------:R0:W-:Y:S06]  /*0d60*/  MEMBAR.SC.CTA ;  /* 0x0000000000007992 */ /* 0x0001ec0000000000 */
[----:B0-----:R-:W-:Y:S05]  /*0d70*/  BRA `(.L_x_8) ;  /* 0x0000000000087947 */ /* 0x001fea0003800000 */
.L_x_7:
[----:B------:R-:W-:Y:S05]  /*0d80*/  NANOSLEEP 0x15e ;  /* 0x0000015e0000795d */ /* 0x000fea0003800000 */
[----:B------:R-:W-:Y:S01]  /*0d90*/  NOP ;  /* 0x0000000000007918 */ /* 0x000fe20000000000 */
.L_x_8:
[----:B------:R-:W2:Y:S04]  /*0da0*/  LD.E.64.STRONG.GPU R12, desc[UR8][R14.64+0x100] ;  /* 0x000100080e0c7980 */ /* 0x000ea8000c10fb00 */
[----:B--2---:R-:W-:Y:S01]  /*0db0*/  CCTL.IVALL ;  /* 0x00000000ff00798f */ /* 0x004fe20002000000 */
[----:B------:R-:W-:Y:S01]  /*0dc0*/  UMOV UR5, 0xffffffff ;  /* 0xffffffff00057882 */ /* 0x000fe20000000000 */
[----:B------:R-:W-:Y:S02]  /*0dd0*/  ISETP.NE.AND P0, PT, R12, 0x63, PT ;  /* 0x000000630c00780c */ /* 0x000fe40003f05270 */
[----:B------:R-:W-:Y:S11]  /*0de0*/  BRA.DIV UR5, `(.L_x_9) ;  /* 0x0000002605f47947 */ /* 0x000ff6000b800000 */
[----:B------:R-:W-:-:S13]  /*0df0*/  VOTE.ANY P0, !P0 ;  /* 0x0000000000ff7806 */ /* 0x000fda0004000100 */
.L_x_51:
[----:B------:R-:W-:Y:S05]  /*0e00*/  @P0 BRA `(.L_x_10) ;  /* 0xfffffffc00cc0947 */ /* 0x000fea000383ffff */
.L_x_6:
[----:B------:R-:W-:Y:S01]  /*0e10*/  UMOV UR5, 0xffffffff ;  /* 0xffffffff00057882 */ /* 0x000fe20000000000 */
[----:B------:R-:W-:Y:S02]  /*0e20*/  ISETP.NE.AND P0, PT, R12, 0x65, PT ;  /* 0x000000650c00780c */ /* 0x000fe40003f05270 */
[----:B------:R-:W-:Y:S11]  /*0e30*/  BRA.DIV UR5, `(.L_x_11) ;  /* 0x0000002a05007947 */ /* 0x000ff6000b800000 */
[----:B------:R-:W0:Y:S01]  /*0e40*/  S2R R27, SR_GEMASK ;  /* 0x00000000001b7919 */ /* 0x000e220000003c00 */
[----:B------:R-:W-:Y:S01]  /*0e50*/  VOTE.ANY R23, PT, !P0 ;  /* 0x0000000000177806 */ /* 0x000fe200040e0100 */
[C---:B------:R-:W-:Y:S02]  /*0e60*/  VIADD R3, R24.reuse, 0x2 ;  /* 0x0000000218037836 */ /* 0x040fe40000000000 */
[----:B------:R-:W-:Y:S01]  /*0e70*/  VIADD R17, R24, 0x10 ;  /* 0x0000001018117836 */ /* 0x000fe20000000000 */
[----:B0-----:R-:W-:-:S05]  /*0e80*/  LOP3.LUT R23, R23, 0x80000000, R27, 0xec, !PT ;  /* 0x8000000017177812 */ /* 0x001fca00078eec1b */
[----:B------:R-:W-:-:S05]  /*0e90*/  VIADD R8, R23, 0xffffffff ;  /* 0xffffffff17087836 */ /* 0x000fca0000000000 */
[----:B------:R-:W-:-:S04]  /*0ea0*/  LOP3.LUT R8, R23, R8, RZ, 0xc, !PT ;  /* 0x0000000817087212 */ /* 0x000fc800078e0cff */
[----:B------:R0:W1:Y:S02]  /*0eb0*/  POPC R19, R8 ;  /* 0x0000000800137309 */ /* 0x0000640000000000 */
[C---:B0-----:R-:W-:Y:S01]  /*0ec0*/  VIADD R8, R24.reuse, 0x4 ;  /* 0x0000000418087836 */ /* 0x041fe20000000000 */
[----:B-1----:R-:W0:Y:S01]  /*0ed0*/  SHFL.DOWN PT, R25, R13, 0x1, R19 ;  /* 0x082000000d197989 */ /* 0x002e2200000e0013 */
[-C--:B------:R-:W-:Y:S02]  /*0ee0*/  ISETP.GE.AND P0, PT, R24, R19.reuse, PT ;  /* 0x000000131800720c */ /* 0x080fe40003f06270 */
[-C--:B------:R-:W-:Y:S02]  /*0ef0*/  ISETP.GT.AND P1, PT, R17, R19.reuse, PT ;  /* 0x000000131100720c */ /* 0x080fe40003f24270 */
[----:B0-----:R-:W-:Y:S02]  /*0f00*/  SEL R14, R25, RZ, !P0 ;  /* 0x000000ff190e7207 */ /* 0x001fe40004000000 */
[----:B------:R-:W-:-:S03]  /*0f10*/  ISETP.GT.AND P0, PT, R3, R19, PT ;  /* 0x000000130300720c */ /* 0x000fc60003f04270 */
[----:B------:R-:W-:Y:S02]  /*0f20*/  IMAD.IADD R16, R14, 0x1, R13 ;  /* 0x000000010e107824 */ /* 0x000fe400078e020d */
[----:B------:R-:W0:Y:S03]  /*0f30*/  LDC.64 R14, c[0x0][0x3a0] ;  /* 0x0000e800ff0e7b82 */ /* 0x000e260000000a00 */
[----:B------:R-:W1:Y:S02]  /*0f40*/  SHFL.DOWN PT, R25, R16, 0x2, R19 ;  /* 0x0840000010197989 */ /* 0x000e6400000e0013 */
[----:B-1----:R-:W-:Y:S02]  /*0f50*/  SEL R25, R25, RZ, !P0 ;  /* 0x000000ff19197207 */ /* 0x002fe40004000000 */
[----:B------:R-:W-:-:S03]  /*0f60*/  ISETP.GT.AND P0, PT, R8, R19, PT ;  /* 0x000000130800720c */ /* 0x000fc60003f04270 */
[----:B------:R-:W-:Y:S02]  /*0f70*/  IMAD.IADD R20, R16, 0x1, R25 ;  /* 0x0000000110147824 */ /* 0x000fe400078e0219 */
[----:B------:R-:W-:-:S03]  /*0f80*/  VIADD R16, R24, 0x8 ;  /* 0x0000000818107836 */ /* 0x000fc60000000000 */
[----:B------:R-:W1:Y:S02]  /*0f90*/  SHFL.DOWN PT, R25, R20, 0x4, R19 ;  /* 0x0880000014197989 */ /* 0x000e6400000e0013 */
[----:B-1----:R-:W-:Y:S02]  /*0fa0*/  SEL R25, R25, RZ, !P0 ;  /* 0x000000ff19197207 */ /* 0x002fe40004000000 */
[----:B------:R-:W-:-:S03]  /*0fb0*/  ISETP.GT.AND P0, PT, R16, R19, PT ;  /* 0x000000131000720c */ /* 0x000fc60003f04270 */
[----:B------:R-:W-:-:S05]  /*0fc0*/  IMAD.IADD R13, R20, 0x1, R25 ;  /* 0x00000001140d7824 */ /* 0x000fca00078e0219 */
[----:B------:R-:W1:Y:S02]  /*0fd0*/  SHFL.DOWN PT, R25, R13, 0x8, R19 ;  /* 0x090000000d197989 */ /* 0x000e6400000e0013 */
[----:B-1----:R-:W-:Y:S02]  /*0fe0*/  SEL R18, R25, RZ, !P0 ;  /* 0x000000ff19127207 */ /* 0x002fe40004000000 */
[----:B------:R-:W-:-:S03]  /*0ff0*/  ISETP.NE.AND P0, PT, R12, 0x65, PT ;  /* 0x000000650c00780c */ /* 0x000fc60003f05270 */
[----:B------:R-:W-:-:S05]  /*1000*/  IMAD.IADD R18, R13, 0x1, R18 ;  /* 0x000000010d127824 */ /* 0x000fca00078e0212 */
[----:B------:R0:W1:Y:S05]  /*1010*/  SHFL.DOWN PT, R25, R18, 0x10, R19 ;  /* 0x0a00000012197989 */ /* 0x00006a00000e0013 */
[----:B------:R-:W-:Y:S02]  /*1020*/  VOTE.ALL P0, P0 ;  /* 0x0000000000ff7806 */ /* 0x000fe40000000000 */
[----:B0-----:R-:W-:-:S05]  /*1030*/  IADD3 R19, P2, PT, R14, 0x100, RZ ;  /* 0x000001000e137810 */ /* 0x001fca0007f5e0ff */
[----:B------:R-:W-:Y:S01]  /*1040*/  IMAD.X R20, RZ, RZ, R15, P2 ;  /* 0x000000ffff147224 */ /* 0x000fe200010e060f */
[----:B-1----:R-:W-:-:S05]  /*1050*/  SEL R25, R25, RZ, !P1 ;  /* 0x000000ff19197207 */ /* 0x002fca0004800000 */
[----:B------:R-:W-:-:S07]  /*1060*/  IMAD.IADD R18, R18, 0x1, R25 ;  /* 0x0000000112127824 */ /* 0x000fce00078e0219 */
.L_x_60:
[----:B------:R-:W-:Y:S05]  /*1070*/  @!P0 BRA `(.L_x_12) ;  /* 0x0000000000e48947 */ /* 0x000fea0003800000 */
.L_x_20:
[----:B------:R-:W-:Y:S02]  /*1080*/  IMAD.MOV.U32 R12, RZ, RZ, R19 ;  /* 0x000000ffff0c7224 */ /* 0x000fe400078e0013 */
[----:B------:R-:W-:Y:S02]  /*1090*/  IMAD.MOV.U32 R13, RZ, RZ, R20 ;  /* 0x000000ffff0d7224 */ /* 0x000fe400078e0014 */
[----:B------:R-:W-:-:S05]  /*10a0*/  IMAD.WIDE R14, R2, 0x8, R12 ;  /* 0x00000008020e7825 */ /* 0x000fca00078e020c */
[----:B------:R-:W2:Y:S04]  /*10b0*/  LD.E.64.STRONG.GPU R12, desc[UR8][R14.64+-0x100] ;  /* 0xffff00080e0c7980 */ /* 0x000ea8000c10fb00 */
[----:B--2---:R-:W-:Y:S01]  /*10c0*/  CCTL.IVALL ;  /* 0x00000000ff00798f */ /* 0x004fe20002000000 */
[----:B------:R-:W-:Y:S05]  /*10d0*/  YIELD ;  /* 0x0000000000007946 */ /* 0x000fea0003800000 */
[----:B------:R-:W-:Y:S01]  /*10e0*/  UMOV UR5, 0xffffffff ;  /* 0xffffffff00057882 */ /* 0x000fe20000000000 */
[----:B------:R-:W-:-:S02]  /*10f0*/  ISETP.NE.AND P0, PT, R12, 0x63, PT ;  /* 0x000000630c00780c */ /* 0x000fc40003f05270 */
[----:B------:R-:W-:Y:S11]  /*1100*/  BRA.DIV UR5, `(.L_x_13) ;  /* 0x0000002a05547947 */ /* 0x000ff6000b800000 */
[----:B------:R-:W-:-:S13]  /*1110*/  VOTE.ANY P0, !P0 ;  /* 0x0000000000ff7806 */ /* 0x000fda0004000100 */
.L_x_63:
[----:B------:R-:W-:Y:S05]  /*1120*/  @!P0 BRA `(.L_x_14) ;  /* 0x0000000000388947 */ /* 0x000fea0003800000 */
[----:B------:R-:W-:-:S13]  /*1130*/  ISETP.GT.U32.AND P1, PT, R0, 0x1f3, PT ;  /* 0x000001f30000780c */ /* 0x000fda0003f24070 */
.L_x_18:
[----:B------:R-:W-:Y:S05]  /*1140*/  YIELD ;  /* 0x0000000000007946 */ /* 0x000fea0003800000 */
[----:B------:R-:W-:Y:S05]  /*1150*/  @P1 BRA `(.L_x_15) ;  /* 0x0000000000081947 */ /* 0x000fea0003800000 */
[----:B------:R0:W-:Y:S06]  /*1160*/  MEMBAR.SC.CTA ;  /* 0x0000000000007992 */ /* 0x0001ec0000000000 */
[----:B0-----:R-:W-:Y:S05]  /*1170*/  BRA `(.L_x_16) ;  /* 0x0000000000087947 */ /* 0x001fea0003800000 */
.L_x_15:
[----:B------:R-:W-:Y:S05]  /*1180*/  NANOSLEEP 0x15e ;  /* 0x0000015e0000795d */ /* 0x000fea0003800000 */
[----:B------:R-:W-:Y:S01]  /*1190*/  NOP ;  /* 0x0000000000007918 */ /* 0x000fe20000000000 */
.L_x_16:
[----:B------:R-:W2:Y:S04]  /*11a0*/  LD.E.64.STRONG.GPU R12, desc[UR8][R14.64+-0x100] ;  /* 0xffff00080e0c7980 */ /* 0x000ea8000c10fb00 */
[----:B--2---:R-:W-:Y:S01]  /*11b0*/  CCTL.IVALL ;  /* 0x00000000ff00798f */ /* 0x004fe20002000000 */
[----:B------:R-:W-:Y:S01]  /*11c0*/  UMOV UR5, 0xffffffff ;  /* 0xffffffff00057882 */ /* 0x000fe20000000000 */
[----:B------:R-:W-:Y:S02]  /*11d0*/  ISETP.NE.AND P0, PT, R12, 0x63, PT ;  /* 0x000000630c00780c */ /* 0x000fe40003f05270 */
[----:B------:R-:W-:Y:S11]  /*11e0*/  BRA.DIV UR5, `(.L_x_17) ;  /* 0x0000002a053c7947 */ /* 0x000ff6000b800000 */
[----:B------:R-:W-:-:S13]  /*11f0*/  VOTE.ANY P0, !P0 ;  /* 0x0000000000ff7806 */ /* 0x000fda0004000100 */
.L_x_66:
[----:B------:R-:W-:Y:S05]  /*1200*/  @P0 BRA `(.L_x_18) ;  /* 0xfffffffc00cc0947 */ /* 0x000fea000383ffff */
.L_x_14:
[----:B------:R-:W-:Y:S01]  /*1210*/  UMOV UR5, 0xffffffff ;  /* 0xffffffff00057882 */ /* 0x000fe20000000000 */
[----:B------:R-:W-:Y:S02]  /*1220*/  ISETP.NE.AND P0, PT, R12, 0x65, PT ;  /* 0x000000650c00780c */ /* 0x000fe40003f05270 */
[----:B------:R-:W-:Y:S11]  /*1230*/  BRA.DIV UR5, `(.L_x_19) ;  /* 0x0000002a05487947 */ /* 0x000ff6000b800000 */
[----:B------:R-:W-:Y:S01]  /*1240*/  VOTE.ANY R23, PT, !P0 ;  /* 0x0000000000177806 */ /* 0x000fe200040e0100 */
[----:B------:R-:W-:-:S03]  /*1250*/  VIADD R2, R2, 0xffffffe0 ;  /* 0xffffffe002027836 */ /* 0x000fc60000000000 */
[----:B------:R-:W-:-:S05]  /*1260*/  LOP3.LUT R23, R23, 0x80000000, R27, 0xec, !PT ;  /* 0x8000000017177812 */ /* 0x000fca00078eec1b */
[----:B------:R-:W-:-:S05]  /*1270*/  VIADD R14, R23, 0xffffffff ;  /* 0xffffffff170e7836 */ /* 0x000fca0000000000 */
[----:B------:R-:W-:-:S04]  /*1280*/  LOP3.LUT R14, R23, R14, RZ, 0xc, !PT ;  /* 0x0000000e170e7212 */ /* 0x000fc800078e0cff */
[----:B------:R-:W0:Y:S02]  /*1290*/  POPC R15, R14 ;  /* 0x0000000e000f7309 */ /* 0x000e240000000000 */
[----:B0-----:R-:W0:Y:S01]  /*12a0*/  SHFL.DOWN PT, R25, R13, 0x1, R15 ;  /* 0x082000000d197989 */ /* 0x001e2200000e000f */
[-C--:B------:R-:W-:Y:S02]  /*12b0*/  ISETP.GE.AND P0, PT, R24, R15.reuse, PT ;  /* 0x0000000f1800720c */ /* 0x080fe40003f06270 */
[-C--:B------:R-:W-:Y:S02]  /*12c0*/  ISETP.GT.AND P1, PT, R17, R15.reuse, PT ;  /* 0x0000000f1100720c */ /* 0x080fe40003f24270 */
[----:B0-----:R-:W-:Y:S02]  /*12d0*/  SEL R26, R25, RZ, !P0 ;  /* 0x000000ff191a7207 */ /* 0x001fe40004000000 */
[----:B------:R-:W-:-:S03]  /*12e0*/  ISETP.GT.AND P0, PT, R3, R15, PT ;  /* 0x0000000f0300720c */ /* 0x000fc60003f04270 */
[----:B------:R-:W-:-:S05]  /*12f0*/  IMAD.IADD R13, R26, 0x1, R13 ;  /* 0x000000011a0d7824 */ /* 0x000fca00078e020d */
[----:B------:R-:W0:Y:S02]  /*1300*/  SHFL.DOWN PT, R25, R13, 0x2, R15 ;  /* 0x084000000d197989 */ /* 0x000e2400000e000f */
        /* <DEDUP_REMOVED lines=9> */
[----:B------:R-:W-:-:S03]  /*13a0*/  ISETP.NE.AND P0, PT, R12, 0x65, PT ;  /* 0x000000650c00780c */ /* 0x000fc60003f05270 */
[----:B------:R-:W-:-:S05]  /*13b0*/  IMAD.IADD R13, R13, 0x1, R14 ;  /* 0x000000010d0d7824 */ /* 0x000fca00078e020e */
[----:B------:R-:W0:Y:S05]  /*13c0*/  SHFL.DOWN PT, R25, R13, 0x10, R15 ;  /* 0x0a0000000d197989 */ /* 0x000e2a00000e000f */
[----:B------:R-:W-:Y:S02]  /*13d0*/  VOTE.ALL P0, P0 ;  /* 0x0000000000ff7806 */ /* 0x000fe40000000000 */
[----:B0-----:R-:W-:-:S04]  /*13e0*/  SEL R25, R25, RZ, !P1 ;  /* 0x000000ff19197207 */ /* 0x001fc80004800000 */
[----:B------:R-:W-:-:S07]  /*13f0*/  IADD3 R18, PT, PT, R13, R25, R18 ;  /* 0x000000190d127210 */ /* 0x000fce0007ffe012 */
.L_x_75:
[----:B------:R-:W-:Y:S05]  /*1400*/  @P0 BRA `(.L_x_20) ;  /* 0xfffffffc001c0947 */ /* 0x000fea000383ffff */
.L_x_12:
[----:B------:R-:W0:Y:S01]  /*1410*/  S2R R12, SR_TID.X ;  /* 0x00000000000c7919 */ /* 0x000e220000002100 */
[----:B------:R-:W-:-:S13]  /*1420*/  ISETP.NE.AND P0, PT, R24, RZ, PT ;  /* 0x000000ff1800720c */ /* 0x000fda0003f05270 */
[----:B------:R-:W1:Y:S01]  /*1430*/  @!P0 S2R R13, SR_CgaCtaId ;  /* 0x00000000000d8919 */ /* 0x000e620000008800 */
[----:B------:R-:W-:Y:S02]  /*1440*/  @!P0 MOV R2, 0x400 ;  /* 0x0000040000028802 */ /* 0x000fe40000000f00 */
[----:B0-----:R-:W-:-:S13]  /*1450*/  ISETP.NE.AND P1, PT, R12, RZ, PT ;  /* 0x000000ff0c00720c */ /* 0x001fda0003f25270 */
[----:B------:R-:W0:Y:S01]  /*1460*/  @!P1 S2R R3, SR_CgaCtaId ;  /* 0x0000000000039919 */ /* 0x000e220000008800 */
[----:B------:R-:W-:Y:S01]  /*1470*/  @!P1 MOV R0, 0x400 ;  /* 0x0000040000009802 */ /* 0x000fe20000000f00 */
[----:B------:R-:W-:Y:S02]  /*1480*/  @!P1 IMAD.IADD R9, R9, 0x1, R18 ;  /* 0x0000000109099824 */ /* 0x000fe400078e0212 */
[----:B------:R-:W-:Y:S01]  /*1490*/  @!P1 IMAD.MOV.U32 R8, RZ, RZ, 0x65 ;  /* 0x00000065ff089424 */ /* 0x000fe200078e00ff */
[----:B------:R-:W-:Y:S06]  /*14a0*/  @!P1 MEMBAR.ALL.GPU ;  /* 0x0000000000009992 */ /* 0x000fec000000a000 */
[----:B------:R-:W-:-:S00]  /*14b0*/  @!P1 ERRBAR ;  /* 0x00000000000099ab */ /* 0x000fc00000000000 */
[----:B------:R-:W-:Y:S06]  /*14c0*/  @!P1 CGAERRBAR ;  /* 0x00000000000095ab */ /* 0x000fec0000000000 */
[----:B------:R2:W-:Y:S01]  /*14d0*/  @!P1 ST.E.64.STRONG.GPU desc[UR8][R28.64+0x100], R8 ;  /* 0x000100081c009985 */ /* 0x0005e2000c10fb08 */
[----:B0-----:R-:W-:Y:S02]  /*14e0*/  @!P1 LEA R0, R3, R0, 0x18 ;  /* 0x0000000003009211 */ /* 0x001fe400078ec0ff */
[----:B-1----:R-:W-:Y:S01]  /*14f0*/  @!P0 LEA R3, R13, R2, 0x18 ;  /* 0x000000020d038211 */ /* 0x002fe200078ec0ff */
[----:B------:R-:W-:-:S02]  /*1500*/  IMAD.MOV.U32 R13, RZ, RZ, R22 ;  /* 0x000000ffff0d7224 */ /* 0x000fc400078e0016 */
[----:B------:R2:W-:Y:S01]  /*1510*/  @!P1 STS [R0+0x28], R9 ;  /* 0x0000280900009388 */ /* 0x0005e20000000800 */
[----:B------:R-:W-:-:S03]  /*1520*/  @!P0 IMAD.MOV.U32 R13, RZ, RZ, R18 ;  /* 0x000000ffff0d8224 */ /* 0x000fc600078e0012 */
[----:B------:R2:W-:Y:S04]  /*1530*/  @!P1 STS [R0+0x24], R18 ;  /* 0x0000241200009388 */ /* 0x0005e80000000800 */
[----:B------:R2:W-:Y:S02]  /*1540*/  @!P0 STS [R3+0x14], R18 ;  /* 0x0000141203008388 */ /* 0x0005e40000000800 */
.L_x_2:
[----:B------:R-:W-:Y:S05]  /*1550*/  WARPSYNC.ALL ;  /* 0x0000000000007948 */ /* 0x000fea0003800000 */
[----:B------:R-:W0:Y:S08]  /*1560*/  S2UR UR6, SR_CgaCtaId ;  /* 0x00000000000679c3 */ /* 0x000e300000008800 */
[----:B------:R-:W-:Y:S01]  /*1570*/  BAR.SYNC.DEFER_BLOCKING 0x0 ;  /* 0x0000000000007b1d */ /* 0x000fe20000010000 */
[----:B------:R-:W-:-:S05]  /*1580*/  ISETP.NE.AND P0, PT, R21, RZ, PT ;  /* 0x000000ff1500720c */ /* 0x000fca0003f05270 */
[----:B------:R-:W-:Y:S02]  /*1590*/  UMOV UR5, 0x400 ;  /* 0x0000040000057882 */ /* 0x000fe40000000000 */
[----:B0-----:R-:W-:-:S09]  /*15a0*/  ULEA UR5, UR6, UR5, 0x18 ;  /* 0x0000000506057291 */ /* 0x001fd2000f8ec0ff */
[----:B--2---:R-:W0:Y:S01]  /*15b0*/  LDS R0, [UR5+0x14] ;  /* 0x00001405ff007984 */ /* 0x004e220008000800 */
[----:B------:R-:W-:Y:S05]  /*15c0*/  @!P0 EXIT ;  /* 0x000000000000894d */ /* 0x000fea0003800000 */
[----:B------:R-:W1:Y:S01]  /*15d0*/  LDCU.U8 UR5, c[0x0][0x3b8] ;  /* 0x00007700ff0577ac */ /* 0x000e620008000000 */
[----:B------:R-:W-:Y:S01]  /*15e0*/  CS2R R2, SRZ ;  /* 0x0000000000027805 */ /* 0x000fe2000001ff00 */
[----:B------:R-:W2:Y:S01]  /*15f0*/  S2R R12, SR_TID.X ;  /* 0x00000000000c7919 */ /* 0x000ea20000002100 */
[----:B------:R-:W3:Y:S01]  /*1600*/  LDCU.64 UR6, c[0x0][0x390] ;  /* 0x00007200ff0677ac */ /* 0x000ee20008000a00 */
[----:B-1----:R-:W-:-:S13]  /*1610*/  ISETP.NE.AND P0, PT, RZ, UR5, PT ;  /* 0x00000005ff007c0c */ /* 0x002fda000bf05270 */
[----:B------:R-:W1:Y:S02]  /*1620*/  @!P0 LDC.64 R8, c[0x0][0x3d0] ;  /* 0x0000f400ff088b82 */ /* 0x000e640000000a00 */
[----:B-1----:R1:W4:Y:S01]  /*1630*/  @!P0 LDG.E.64 R2, desc[UR8][R8.64] ;  /* 0x0000000808028981 */ /* 0x002322000c1e1b00 */
[----:B--2---:R-:W-:Y:S02]  /*1640*/  ISETP.NE.AND P0, PT, R12, RZ, PT ;  /* 0x000000ff0c00720c */ /* 0x004fe40003f05270 */
[--C-:B-----5:R-:W-:Y:S02]  /*1650*/  SHF.R.U32.HI R15, RZ, 0x10, R4.reuse ;  /* 0x00000010ff0f7819 */ /* 0x120fe40000011604 */
[----:B0-----:R-:W-:Y:S02]  /*1660*/  SEL R0, R0, RZ, P0 ;  /* 0x000000ff00007207 */ /* 0x001fe40000000000 */
[--C-:B------:R-:W-:Y:S02]  /*1670*/  SHF.R.U32.HI R17, RZ, 0x18, R5.reuse ;  /* 0x00000018ff117819 */ /* 0x100fe40000011605 */
[----:B------:R-:W-:Y:S01]  /*1680*/  SHF.R.U32.HI R19, RZ, 0x10, R5 ;  /* 0x00000010ff137819 */ /* 0x000fe20000011605 */
[----:B------:R-:W-:Y:S01]  /*1690*/  IMAD.IADD R13, R0, 0x1, R13 ;  /* 0x00000001000d7824 */ /* 0x000fe200078e020d */
[----:B-1----:R-:W-:-:S02]  /*16a0*/  SHF.R.U32.HI R9, RZ, 0x8, R4 ;  /* 0x00000008ff097819 */ /* 0x002fc40000011604 */
[----:B------:R-:W-:Y:S02]  /*16b0*/  SHF.R.U32.HI R21, RZ, 0x8, R5 ;  /* 0x00000008ff157819 */ /* 0x000fe40000011605 */
[--C-:B------:R-:W-:Y:S02]  /*16c0*/  SHF.R.U32.HI R23, RZ, 0x18, R6.reuse ;  /* 0x00000018ff177819 */ /* 0x100fe40000011606 */
[----:B------:R-:W-:Y:S02]  /*16d0*/  SHF.R.U32.HI R25, RZ, 0x10, R6 ;  /* 0x00000010ff197819 */ /* 0x000fe40000011606 */
[----:B----4-:R-:W-:-:S04]  /*16e0*/  IADD3 R0, P0, PT, R13, R2, RZ ;  /* 0x000000020d007210 */ /* 0x010fc80007f1e0ff */
[----:B------:R-:W-:Y:S02]  /*16f0*/  LEA.HI.X.SX32 R3, R13, R3, 0x1, P0 ;  /* 0x000000030d037211 */ /* 0x000fe400000f0eff */
[C---:B---3--:R-:W-:Y:S02]  /*1700*/  LEA R2, P0, R0.reuse, UR6, 0x5 ;  /* 0x0000000600027c11 */ /* 0x048fe4000f8028ff */
        /* <DEDUP_REMOVED lines=37> */
.L_x_0:
[----:B------:R-:W0:Y:S01]  /*1960*/  LDCU UR4, c[0x0][0x3ac] ;  /* 0x00007580ff0477ac */ /* 0x000e220008000800 */
[----:B------:R-:W-:Y:S01]  /*1970*/  ISETP.NE.AND P0, PT, R20, RZ, PT ;  /* 0x000000ff1400720c */ /* 0x000fe20003f05270 */
[----:B------:R-:W-:Y:S01]  /*1980*/  BSSY.RECONVERGENT B0, `(.L_x_21) ;  /* 0x000019f000007945 */ /* 0x000fe20003800200 */
[----:B0-----:R-:W-:-:S11]  /*1990*/  IADD3 R4, PT, PT, -R2, UR4, RZ ;  /* 0x0000000402047c10 */ /* 0x001fd6000fffe1ff */
[----:B------:R-:W-:Y:S05]  /*19a0*/  @P0 BRA `(.L_x_22) ;  /* 0x0000000400e80947 */ /* 0x000fea0003800000 */
[----:B------:R-:W0:Y:S02]  /*19b0*/  S2R R5, SR_TID.X ;  /* 0x0000000000057919 */ /* 0x000e240000002100 */
[----:B0-----:R-:W-:-:S13]  /*19c0*/  ISETP.GE.AND P0, PT, R5, R4, PT ;  /* 0x000000040500720c */ /* 0x001fda0003f06270 */
[----:B------:R-:W0:Y:S08]  /*19d0*/  @!P0 LDC.U8 R0, c[0x0][0x3b8] ;  /* 0x0000ee00ff008b82 */ /* 0x000e300000000000 */
[----:B------:R-:W1:Y:S08]  /*19e0*/  @!P0 LDC.64 R16, c[0x0][0x3c8] ;  /* 0x0000f200ff108b82 */ /* 0x000e700000000a00 */
[----:B------:R-:W2:Y:S01]  /*19f0*/  @!P0 LDC.64 R12, c[0x0][0x380] ;  /* 0x0000e000ff0c8b82 */ /* 0x000ea20000000a00 */
[----:B0-----:R-:W-:-:S07]  /*1a00*/  @!P0 ISETP.NE.AND P1, PT, R0, RZ, PT ;  /* 0x000000ff0000820c */ /* 0x001fce0003f25270 */
[----:B------:R-:W0:Y:S01]  /*1a10*/  @!P0 LDC.U8 R18, c[0x0][0x3b8] ;  /* 0x0000ee00ff128b82 */ /* 0x000e220000000000 */
[----:B------:R-:W-:Y:S01]  /*1a20*/  @!P0 IMAD.IADD R0, R2, 0x1, R5 ;  /* 0x0000000102008824 */ /* 0x000fe200078e0205 */
[----:B-1----:R-:W-:-:S06]  /*1a30*/  @!P0 SEL R19, R16, RZ, !P1 ;  /* 0x000000ff10138207 */ /* 0x002fcc0004800000 */
[----:B------:R-:W1:Y:S01]  /*1a40*/  @!P0 LDC.64 R14, c[0x0][0x3c8] ;  /* 0x0000f200ff0e8b82 */ /* 0x000e620000000a00 */
[----:B------:R-:W-:Y:S01]  /*1a50*/  @!P0 SEL R17, R17, RZ, !P1 ;  /* 0x000000ff11118207 */ /* 0x000fe20004800000 */
[----:B------:R-:W-:Y:S01]  /*1a60*/  @!P0 IMAD.IADD R16, R2, 0x1, R5 ;  /* 0x0000000102108824 */ /* 0x000fe200078e0205 */
[----:B------:R-:W-:-:S04]  /*1a70*/  @!P0 IADD3 R0, P2, PT, R0, R19, RZ ;  /* 0x0000001300008210 */ /* 0x000fc80007f5e0ff */
[C---:B--2---:R-:W-:Y:S01]  /*1a80*/  @!P0 LEA R12, P1, R0.reuse, R12, 0x5 ;  /* 0x0000000c000c8211 */ /* 0x044fe200078228ff */
[----:B------:R-:W-:Y:S01]  /*1a90*/  @!P0 IMAD.X R17, RZ, RZ, R17, P2 ;  /* 0x000000ffff118224 */ /* 0x000fe200010e0611 */
[----:B------:R-:W2:Y:S04]  /*1aa0*/  @!P0 LDC.64 R6, c[0x0][0x388] ;  /* 0x0000e200ff068b82 */ /* 0x000ea80000000a00 */
[----:B------:R-:W-:Y:S02]  /*1ab0*/  @!P0 LEA.HI.X R13, R0, R13, R17, 0x5, P1 ;  /* 0x0000000d000d8211 */ /* 0x000fe400008f2c11 */
[----:B0-----:R-:W-:-:S03]  /*1ac0*/  @!P0 ISETP.NE.AND P3, PT, R18, RZ, PT ;  /* 0x000000ff1200820c */ /* 0x001fc60003f65270 */
[----:B------:R-:W5:Y:S04]  /*1ad0*/  @!P0 LDG.E.64 R2, desc[UR8][R12.64+0x10] ;  /* 0x000010080c028981 */ /* 0x000f68000c1e1b00 */
[----:B------:R0:W5:Y:S01]  /*1ae0*/  @!P0 LDG.E.128 R8, desc[UR8][R12.64] ;  /* 0x000000080c088981 */ /* 0x000162000c1e1d00 */
[----:B-1----:R-:W-:Y:S02]  /*1af0*/  @!P0 SEL R21, R14, RZ, !P3 ;  /* 0x000000ff0e158207 */ /* 0x002fe40005800000 */
[----:B------:R-:W-:Y:S01]  /*1b00*/  @!P0 SEL R15, R15, RZ, !P3 ;  /* 0x000000ff0f0f8207 */ /* 0x000fe20005800000 */
[----:B------:R-:W-:Y:S01]  /*1b10*/  BAR.SYNC.DEFER_BLOCKING 0x0 ;  /* 0x0000000000007b1d */ /* 0x000fe20000010000 */
[----:B------:R-:W-:-:S05]  /*1b20*/  @!P0 IADD3 R16, P4, PT, R16, R21, RZ ;  /* 0x0000001510108210 */ /* 0x000fca0007f9e0ff */
[----:B------:R-:W-:Y:S01]  /*1b30*/  @!P0 IMAD.X R15, RZ, RZ, R15, P4 ;  /* 0x000000ffff0f8224 */ /* 0x000fe200020e060f */
[----:B--2---:R-:W-:-:S04]  /*1b40*/  @!P0 LEA R6, P2, R16, R6, 0x2 ;  /* 0x0000000610068211 */ /* 0x004fc800078410ff */
[----:B------:R-:W-:-:S05]  /*1b50*/  @!P0 LEA.HI.X R7, R16, R7, R15, 0x2, P2 ;  /* 0x0000000710078211 */ /* 0x000fca00010f140f */
[----:B------:R-:W2:Y:S01]  /*1b60*/  @!P0 LDG.E R6, desc[UR8][R6.64] ;  /* 0x0000000806068981 */ /* 0x000ea2000c1e1900 */
[----:B------:R-:W-:Y:S01]  /*1b70*/  IMAD.MOV.U32 R0, RZ, RZ, 0x1 ;  /* 0x00000001ff007424 */ /* 0x000fe200078e00ff */
[----:B------:R-:W1:Y:S01]  /*1b80*/  S2R R18, SR_LANEID ;  /* 0x0000000000127919 */ /* 0x000e620000000000 */
[----:B------:R-:W3:Y:S01]  /*1b90*/  S2UR UR5, SR_CgaCtaId ;  /* 0x00000000000579c3 */ /* 0x000ee20000008800 */
[----:B------:R-:W-:Y:S02]  /*1ba0*/  UMOV UR4, 0x400 ;  /* 0x0000040000047882 */ /* 0x000fe40000000000 */
[----:B---3--:R-:W-:-:S05]  /*1bb0*/  ULEA UR4, UR5, UR4, 0x18 ;  /* 0x0000000405047291 */ /* 0x008fca000f8ec0ff */
[----:B------:R-:W-:Y:S01]  /*1bc0*/  BAR.SYNC.DEFER_BLOCKING 0x0 ;  /* 0x0000000000007b1d */ /* 0x000fe20000010000 */
[----:B-1----:R-:W-:Y:S02]  /*1bd0*/  ISETP.NE.AND P2, PT, R18, RZ, PT ;  /* 0x000000ff1200720c */ /* 0x002fe40003f45270 */
[----:B--2---:R-:W-:-:S04]  /*1be0*/  @!P0 ISETP.NE.AND P1, PT, R6, RZ, PT ;  /* 0x000000ff0600820c */ /* 0x004fc80003f25270 */
[----:B------:R-:W-:-:S05]  /*1bf0*/  @!P0 SEL R0, RZ, 0x1, !P1 ;  /* 0x00000001ff008807 */ /* 0x000fca0004800000 */
[----:B------:R-:W1:Y:S02]  /*1c00*/  SHFL.UP P0, R15, R0, 0x1, RZ ;  /* 0x04200000000f7989 */ /* 0x000e6400000000ff */
[----:B-1----:R-:W-:-:S05]  /*1c10*/  @P0 IMAD.IADD R15, R15, 0x1, R0 ;  /* 0x000000010f0f0824 */ /* 0x002fca00078e0200 */
[----:B------:R-:W1:Y:S02]  /*1c20*/  SHFL.UP P0, R14, R15, 0x2, RZ ;  /* 0x044000000f0e7989 */ /* 0x000e6400000000ff */
[----:B-1----:R-:W-:-:S05]  /*1c30*/  @P0 IMAD.IADD R14, R15, 0x1, R14 ;  /* 0x000000010f0e0824 */ /* 0x002fca00078e020e */
[----:B------:R-:W1:Y:S02]  /*1c40*/  SHFL.UP P0, R17, R14, 0x4, RZ ;  /* 0x048000000e117989 */ /* 0x000e6400000000ff */
[----:B-1----:R-:W-:-:S05]  /*1c50*/  @P0 IMAD.IADD R17, R14, 0x1, R17 ;  /* 0x000000010e110824 */ /* 0x002fca00078e0211 */
[----:B------:R-:W1:Y:S01]  /*1c60*/  SHFL.UP P0, R16, R17, 0x8, RZ ;  /* 0x0500000011107989 */ /* 0x000e6200000000ff */
[----:B------:R-:W-:Y:S01]  /*1c70*/  ISETP.NE.AND P1, PT, R18, 0x1f, PT ;  /* 0x0000001f1200780c */ /* 0x000fe20003f25270 */
[----:B-1----:R-:W-:-:S05]  /*1c80*/  @P0 IMAD.IADD R16, R17, 0x1, R16 ;  /* 0x0000000111100824 */ /* 0x002fca00078e0210 */
[----:B------:R-:W1:Y:S01]  /*1c90*/  SHFL.UP P0, R7, R16, 0x10, RZ ;  /* 0x0600000010077989 */ /* 0x000e6200000000ff */
[----:B------:R-:W-:-:S06]  /*1ca0*/  SHF.R.U32.HI R6, RZ, 0x5, R5 ;  /* 0x00000005ff067819 */ /* 0x000fcc0000011605 */
[----:B------:R-:W-:Y:S01]  /*1cb0*/  @!P1 LEA R20, R6, UR4, 0x2 ;  /* 0x0000000406149c11 */ /* 0x000fe2000f8e10ff */
[----:B-1----:R-:W-:-:S05]  /*1cc0*/  @P0 IMAD.IADD R7, R16, 0x1, R7 ;  /* 0x0000000110070824 */ /* 0x002fca00078e0207 */
[----:B------:R-:W-:Y:S01]  /*1cd0*/  @!P1 STS [R20], R7 ;  /* 0x0000000714009388 */ /* 0x000fe20000000800 */
[----:B------:R-:W-:Y:S06]  /*1ce0*/  BAR.SYNC.DEFER_BLOCKING 0x0 ;  /* 0x0000000000007b1d */ /* 0x000fec0000010000 */
[----:B0-----:R-:W0:Y:S01]  /*1cf0*/  LDS.128 R12, [UR4] ;  /* 0x00000004ff0c7984 */ /* 0x001e220008000c00 */
[C---:B------:R-:W-:Y:S02]  /*1d00*/  ISETP.NE.AND P0, PT, R6.reuse, 0x2, PT ;  /* 0x000000020600780c */ /* 0x040fe40003f05270 */
[----:B------:R-:W-:Y:S01]  /*1d10*/  ISETP.NE.AND P1, PT, R6, 0x3, PT ;  /* 0x000000030600780c */ /* 0x000fe20003f25270 */
[----:B0-----:R-:W-:-:S05]  /*1d20*/  IMAD.IADD R13, R12, 0x1, R13 ;  /* 0x000000010c0d7824 */ /* 0x001fca00078e020d */
[----:B------:R-:W-:Y:S01]  /*1d30*/  SEL R12, R13, R12, !P0 ;  /* 0x0000000c0d0c7207 */ /* 0x000fe20004000000 */
[----:B------:R-:W-:Y:S01]  /*1d40*/  IMAD.IADD R13, R14, 0x1, R13 ;  /* 0x000000010e0d7824 */ /* 0x000fe200078e020d */
[----:B------:R-:W-:Y:S01]  /*1d50*/  ISETP.GE.U32.AND P0, PT, R5, 0x20, PT ;  /* 0x000000200500780c */ /* 0x000fe20003f06070 */
[----:B------:R-:W-:-:S03]  /*1d60*/  IMAD.IADD R5, R7, 0x1, -R0 ;  /* 0x0000000107057824 */ /* 0x000fc600078e0a00 */
[C---:B------:R-:W-:Y:S02]  /*1d70*/  SEL R12, R13.reuse, R12, !P1 ;  /* 0x0000000c0d0c7207 */ /* 0x040fe40004800000 */
[----:B------:R-:W-:Y:S02]  /*1d80*/  IADD3 R4, PT, PT, R13, R4, R15 ;  /* 0x000000040d047210 */ /* 0x000fe40007ffe00f */
[----:B------:R-:W-:Y:S02]  /*1d90*/  SEL R5, R5, RZ, P2 ;  /* 0x000000ff05057207 */ /* 0x000fe40001000000 */
[----:B------:R-:W-:Y:S01]  /*1da0*/  SEL R12, R12, RZ, P0 ;  /* 0x000000ff0c0c7207 */ /* 0x000fe20000000000 */
[----:B------:R-:W-:-:S04]  /*1db0*/  VIADD R4, R4, 0xffffff80 ;  /* 0xffffff8004047836 */ /* 0x000fc80000000000 */
[----:B------:R-:W-:-:S05]  /*1dc0*/  IMAD.IADD R5, R12, 0x1, R5 ;  /* 0x000000010c057824 */ /* 0x000fca00078e0205 */
[----:B------:R-:W-:-:S04]  /*1dd0*/  ISETP.GE.AND P0, PT, R5, R4, PT ;  /* 0x000000040500720c */ /* 0x000fc80003f06270 */
[----:B------:R-:W-:-:S13]  /*1de0*/  ISETP.EQ.OR P0, PT, R0, RZ, P0 ;  /* 0x000000ff0000720c */ /* 0x000fda0000702670 */
[----:B------:R-:W-:Y:S05]  /*1df0*/  @P0 BRA `(.L_x_23) ;  /* 0x00000014005c0947 */ /* 0x000fea0003800000 */
[----:B------:R-:W0:Y:S01]  /*1e00*/  LDCU.U8 UR4, c[0x0][0x3b8] ;  /* 0x00007700ff0477ac */ /* 0x000e220008000000 */
[----:B------:R-:W-:Y:S02]  /*1e10*/  CS2R R6, SRZ ;  /* 0x0000000000067805 */ /* 0x000fe4000001ff00 */
[----:B0-----:R-:W-:Y:S01]  /*1e20*/  ISETP.NE.AND P0, PT, RZ, UR4, PT ;  /* 0x00000004ff007c0c */ /* 0x001fe2000bf05270 */
[----:B------:R-:W0:-:S12]  /*1e30*/  LDCU.64 UR4, c[0x0][0x390] ;  /* 0x00007200ff0477ac */ /* 0x000e180008000a00 */
[----:B------:R-:W1:Y:S02]  /*1e40*/  @!P0 LDC.64 R12, c[0x0][0x3d0] ;  /* 0x0000f400ff0c8b82 */ /* 0x000e640000000a00 */
[----:B-1----:R1:W2:Y:S01]  /*1e50*/  @!P0 LDG.E.64 R6, desc[UR8][R12.64] ;  /* 0x000000080c068981 */ /* 0x0022a2000c1e1b00 */
[--C-:B-----5:R-:W-:Y:S02]  /*1e60*/  SHF.R.U32.HI R15, RZ, 0x10, R8.reuse ;  /* 0x00000010ff0f7819 */ /* 0x120fe40000011608 */
[----:B------:R-:W-:Y:S02]  /*1e70*/  SHF.R.U32.HI R17, RZ, 0x8, R8 ;  /* 0x00000008ff117819 */ /* 0x000fe40000011608 */
[--C-:B------:R-:W-:Y:S02]  /*1e80*/  SHF.R.U32.HI R19, RZ, 0x10, R9.reuse ;  /* 0x00000010ff137819 */ /* 0x100fe40000011609 */
[----:B------:R-:W-:Y:S02]  /*1e90*/  SHF.R.U32.HI R21, RZ, 0x8, R9 ;  /* 0x00000008ff157819 */ /* 0x000fe40000011609 */
[----:B------:R-:W-:-:S02]  /*1ea0*/  SHF.R.U32.HI R23, RZ, 0x18, R10 ;  /* 0x00000018ff177819 */ /* 0x000fc4000001160a */
[----:B-1----:R-:W-:Y:S02]  /*1eb0*/  SHF.R.U32.HI R13, RZ, 0x18, R9 ;  /* 0x00000018ff0d7819 */ /* 0x002fe40000011609 */
[----:B------:R-:W-:Y:S02]  /*1ec0*/  SHF.R.U32.HI R25, RZ, 0x10, R10 ;  /* 0x00000010ff197819 */ /* 0x000fe4000001160a */
        /* <DEDUP_REMOVED lines=23> */
[----:B------:R3:W-:Y:S01]  /*2040*/  STG.E.U8 desc[UR8][R6.64], R8 ;  /* 0x0000000806007986 */ /* 0x0007e2000c101108 */
[----:B-1----:R-:W-:-:S03]  /*2050*/  SHF.R.U32.HI R5, RZ, 0x8, R2 ;  /* 0x00000008ff057819 */ /* 0x002fc60000011602 */
[----:B------:R3:W-:Y:S01]  /*2060*/  STG.E.U8 desc[UR8][R6.64+0xa], R25 ;  /* 0x00000a1906007986 */ /* 0x0007e2000c101108 */
[----:B--2---:R-:W-:-:S03]  /*2070*/  SHF.R.U32.HI R15, RZ, 0x8, R3 ;  /* 0x00000008ff0f7819 */ /* 0x004fc60000011603 */
[----:B------:R3:W-:Y:S04]  /*2080*/  STG.E.U8 desc[UR8][R6.64+0x8], R10 ;  /* 0x0000080a06007986 */ /* 0x0007e8000c101108 */
        /* <DEDUP_REMOVED lines=10> */
[----:B------:R3:W-:Y:S01]  /*2130*/  STG.E.U8 desc[UR8][R6.64+0x14], R3 ;  /* 0x0000140306007986 */ /* 0x0007e2000c101108 */
[----:B------:R-:W-:Y:S05]  /*2140*/  BRA `(.L_x_23) ;  /* 0x0000001000887947 */ /* 0x000fea0003800000 */
.L_x_22:
[----:B------:R-:W0:Y:S02]  /*2150*/  S2R R3, SR_TID.X ;  /* 0x0000000000037919 */ /* 0x000e240000002100 */
[----:B0-----:R-:W-:-:S13]  /*2160*/  ISETP.GE.AND P0, PT, R3, R4, PT ;  /* 0x000000040300720c */ /* 0x001fda0003f06270 */
[----:B------:R-:W0:Y:S08]  /*2170*/  @!P0 LDC.U8 R0, c[0x0][0x3b8] ;  /* 0x0000ee00ff008b82 */ /* 0x000e300000000000 */
[----:B------:R-:W1:Y:S08]  /*2180*/  @!P0 LDC.U8 R5, c[0x0][0x3b8] ;  /* 0x0000ee00ff058b82 */ /* 0x000e700000000000 */
[----:B------:R-:W2:Y:S08]  /*2190*/  @!P0 LDC.64 R18, c[0x0][0x3c8] ;  /* 0x0000f200ff128b82 */ /* 0x000eb00000000a00 */
[----:B------:R-:W3:Y:S01]  /*21a0*/  @!P0 LDC.64 R14, c[0x0][0x3c8] ;  /* 0x0000f200ff0e8b82 */ /* 0x000ee20000000a00 */
[----:B0-----:R-:W-:-:S07]  /*21b0*/  @!P0 ISETP.NE.AND P2, PT, R0, RZ, PT ;  /* 0x000000ff0000820c */ /* 0x001fce0003f45270 */
[----:B------:R-:W0:Y:S01]  /*21c0*/  @!P0 LDC.64 R12, c[0x0][0x380] ;  /* 0x0000e000ff0c8b82 */ /* 0x000e220000000a00 */
[----:B-1----:R-:W-:Y:S02]  /*21d0*/  @!P0 ISETP.NE.AND P1, PT, R5, RZ, PT ;  /* 0x000000ff0500820c */ /* 0x002fe40003f25270 */
[----:B--2---:R-:W-:-:S05]  /*21e0*/  @!P0 SEL R18, R18, RZ, !P2 ;  /* 0x000000ff12128207 */ /* 0x004fca0005000000 */
[----:B------:R-:W1:Y:S01]  /*21f0*/  @!P0 LDC.64 R6, c[0x0][0x388] ;  /* 0x0000e200ff068b82 */ /* 0x000e620000000a00 */
[----:B------:R-:W-:Y:S02]  /*2200*/  @!P0 SEL R19, R19, RZ, !P2 ;  /* 0x000000ff13138207 */ /* 0x000fe40005000000 */
[-CC-:B------:R-:W-:Y:S02]  /*2210*/  @!P0 IADD3 R18, P2, P3, R18, R2.reuse, R3.reuse ;  /* 0x0000000212128210 */ /* 0x180fe40007b5e003 */
[----:B---3--:R-:W-:Y:S02]  /*2220*/  @!P0 SEL R14, R14, RZ, !P1 ;  /* 0x000000ff0e0e8207 */ /* 0x008fe40004800000 */
[----:B------:R-:W-:Y:S02]  /*2230*/  @!P0 SEL R15, R15, RZ, !P1 ;  /* 0x000000ff0f0f8207 */ /* 0x000fe40004800000 */
[----:B------:R-:W-:Y:S02]  /*2240*/  @!P0 IADD3 R14, P4, P5, R14, R2, R3 ;  /* 0x000000020e0e8210 */ /* 0x000fe40007d9e003 */
[----:B------:R-:W-:-:S02]  /*2250*/  SHF.R.S32.HI R2, RZ, 0x1f, R2 ;  /* 0x0000001fff027819 */ /* 0x000fc40000011402 */
[C---:B0-----:R-:W-:Y:S02]  /*2260*/  @!P0 LEA R12, P1, R18.reuse, R12, 0x5 ;  /* 0x0000000c120c8211 */ /* 0x041fe400078228ff */
[-C--:B------:R-:W-:Y:S02]  /*2270*/  @!P0 IADD3.X R19, PT, PT, R19, R2.reuse, RZ, P2, P3 ;  /* 0x0000000213138210 */ /* 0x080fe400017e64ff */
[----:B------:R-:W-:Y:S02]  /*2280*/  @!P0 IADD3.X R15, PT, PT, R15, R2, RZ, P4, P5 ;  /* 0x000000020f0f8210 */ /* 0x000fe400027ea4ff */
[----:B------:R-:W-:Y:S02]  /*2290*/  @!P0 LEA.HI.X R13, R18, R13, R19, 0x5, P1 ;  /* 0x0000000d120d8211 */ /* 0x000fe400008f2c13 */
[----:B-1----:R-:W-:-:S03]  /*22a0*/  @!P0 LEA R6, P2, R14, R6, 0x2 ;  /* 0x000000060e068211 */ /* 0x002fc600078410ff */
[----:B------:R-:W5:Y:S01]  /*22b0*/  @!P0 LDG.E.64 R16, desc[UR8][R12.64+0x10] ;  /* 0x000010080c108981 */ /* 0x000f62000c1e1b00 */
[----:B------:R-:W-:-:S03]  /*22c0*/  @!P0 LEA.HI.X R7, R14, R7, R15, 0x2, P2 ;  /* 0x000000070e078211 */ /* 0x000fc600010f140f */
[----:B------:R0:W5:Y:S01]  /*22d0*/  @!P0 LDG.E.128 R8, desc[UR8][R12.64] ;  /* 0x000000080c088981 */ /* 0x000162000c1e1d00 */
[----:B------:R-:W-:Y:S06]  /*22e0*/  BAR.SYNC.DEFER_BLOCKING 0x0 ;  /* 0x0000000000007b1d */ /* 0x000fec0000010000 */
[----:B------:R-:W2:Y:S01]  /*22f0*/  @!P0 LDG.E R6, desc[UR8][R6.64] ;  /* 0x0000000806068981 */ /* 0x000ea2000c1e1900 */
[----:B------:R-:W-:Y:S01]  /*2300*/  IMAD.MOV.U32 R2, RZ, RZ, 0x1 ;  /* 0x00000001ff027424 */ /* 0x000fe200078e00ff */
[----:B------:R-:W1:Y:S01]  /*2310*/  S2R R21, SR_LANEID ;  /* 0x0000000000157919 */ /* 0x000e620000000000 */
[----:B------:R-:W3:Y:S01]  /*2320*/  S2UR UR5, SR_CgaCtaId ;  /* 0x00000000000579c3 */ /* 0x000ee20000008800 */
[----:B------:R-:W-:-:S02]  /*2330*/  UMOV UR4, 0x400 ;  /* 0x0000040000047882 */ /* 0x000fc40000000000 */
        /* <DEDUP_REMOVED lines=21> */
[----:B------:R-:W-:Y:S01]  /*2490*/  ISETP.NE.AND P0, PT, R5, 0x2, PT ;  /* 0x000000020500780c */ /* 0x000fe20003f05270 */
[----:B------:R-:W-:Y:S01]  /*24a0*/  IMAD.IADD R27, R7, 0x1, -R2 ;  /* 0x00000001071b7824 */ /* 0x000fe200078e0a02 */
[----:B------:R-:W-:-:S04]  /*24b0*/  ISETP.NE.AND P1, PT, R5, 0x3, PT ;  /* 0x000000030500780c */ /* 0x000fc80003f25270 */
[----:B------:R-:W-:Y:S01]  /*24c0*/  SEL R5, R27, RZ, P2 ;  /* 0x000000ff1b057207 */ /* 0x000fe20001000000 */
[----:B0-----:R-:W-:-:S05]  /*24d0*/  IMAD.IADD R13, R12, 0x1, R13 ;  /* 0x000000010c0d7824 */ /* 0x001fca00078e020d */
[----:B------:R-:W-:Y:S01]  /*24e0*/  SEL R12, R13, R12, !P0 ;  /* 0x0000000c0d0c7207 */ /* 0x000fe20004000000 */
[----:B------:R-:W-:Y:S01]  /*24f0*/  IMAD.IADD R13, R14, 0x1, R13 ;  /* 0x000000010e0d7824 */ /* 0x000fe200078e020d */
[----:B------:R-:W-:-:S04]  /*2500*/  ISETP.GT.U32.AND P0, PT, R3, 0x1f, PT ;  /* 0x0000001f0300780c */ /* 0x000fc80003f04070 */
        /* <DEDUP_REMOVED lines=9> */
[----:B------:R-:W1:Y:S06]  /*25a0*/  LDC R0, c[0x0][0x370] ;  /* 0x0000dc00ff007b82 */ /* 0x000e6c0000000800 */
[----:B------:R-:W-:Y:S01]  /*25b0*/  @!P0 IMAD.MOV.U32 R12, RZ, RZ, 0x64 ;  /* 0x00000064ff0c8424 */ /* 0x000fe200078e00ff */
[----:B------:R2:W-:Y:S01]  /*25c0*/  @!P0 STS [UR4+0x2c], R13 ;  /* 0x00002c0dff008988 */ /* 0x0005e20008000804 */
[----:B0-----:R-:W-:-:S04]  /*25d0*/  IMAD.WIDE R28, R20, 0x8, R6 ;  /* 0x00000008141c7825 */ /* 0x001fc800078e0206 */
[----:B------:R-:W-:Y:S01]  /*25e0*/  IMAD.IADD R20, R20, 0x1, R5 ;  /* 0x0000000114147824 */ /* 0x000fe200078e0205 */
        /* <DEDUP_REMOVED lines=8> */
.L_x_25:
[----:B------:R-:W-:Y:S05]  /*2670*/  NANOSLEEP 0x1c2 ;  /* 0x000001c20000795d */ /* 0x000fea0003800000 */
[----:B------:R-:W-:Y:S01]  /*2680*/  NOP ;  /* 0x0000000000007918 */ /* 0x000fe20000000000 */
.L_x_26:
[----:B------:R-:W-:-:S05]  /*2690*/  IMAD.WIDE R6, R20, 0x8, R6 ;  /* 0x0000000814067825 */ /* 0x000fca00078e0206 */
[----:B------:R-:W2:Y:S04]  /*26a0*/  LD.E.64.STRONG.GPU R18, desc[UR8][R6.64+0x100] ;  /* 0x0001000806127980 */ /* 0x000ea8000c10fb00 */
[----:B--2---:R-:W-:Y:S01]  /*26b0*/  CCTL.IVALL ;  /* 0x00000000ff00798f */ /* 0x004fe20002000000 */
[----:B------:R-:W-:Y:S01]  /*26c0*/  UMOV UR5, 0xffffffff ;  /* 0xffffffff00057882 */ /* 0x000fe20000000000 */
[----:B------:R-:W-:Y:S02]  /*26d0*/  ISETP.NE.AND P0, PT, R18, 0x63, PT ;  /* 0x000000631200780c */ /* 0x000fe40003f05270 */
[----:B------:R-:W-:Y:S11]  /*26e0*/  BRA.DIV UR5, `(.L_x_27) ;  /* 0x0000001a05047947 */ /* 0x000ff6000b800000 */
[----:B------:R-:W-:-:S13]  /*26f0*/  VOTE.ANY P0, !P0 ;  /* 0x0000000000ff7806 */ /* 0x000fda0004000100 */
.L_x_78:
[----:B------:R-:W-:Y:S05]  /*2700*/  @!P0 BRA `(.L_x_28) ;  /* 0x0000000000348947 */ /* 0x000fea0003800000 */
.L_x_32:
[----:B------:R-:W-:Y:S05]  /*2710*/  YIELD ;  /* 0x0000000000007946 */ /* 0x000fea0003800000 */
[----:B------:R-:W-:Y:S05]  /*2720*/  @P1 BRA `(.L_x_29) ;  /* 0x0000000000081947 */ /* 0x000fea0003800000 */
[----:B------:R0:W-:Y:S06]  /*2730*/  MEMBAR.SC.CTA ;  /* 0x0000000000007992 */ /* 0x0001ec0000000000 */
[----:B0-----:R-:W-:Y:S05]  /*2740*/  BRA `(.L_x_30) ;  /* 0x0000000000087947 */ /* 0x001fea0003800000 */
.L_x_29:
[----:B------:R-:W-:Y:S05]  /*2750*/  NANOSLEEP 0x15e ;  /* 0x0000015e0000795d */ /* 0x000fea0003800000 */
[----:B------:R-:W-:Y:S01]  /*2760*/  NOP ;  /* 0x0000000000007918 */ /* 0x000fe20000000000 */
.L_x_30:
[----:B------:R-:W2:Y:S04]  /*2770*/  LD.E.64.STRONG.GPU R18, desc[UR8][R6.64+0x100] ;  /* 0x0001000806127980 */ /* 0x000ea8000c10fb00 */
[----:B--2---:R-:W-:Y:S01]  /*2780*/  CCTL.IVALL ;  /* 0x00000000ff00798f */ /* 0x004fe20002000000 */
[----:B------:R-:W-:Y:S01]  /*2790*/  UMOV UR5, 0xffffffff ;  /* 0xffffffff00057882 */ /* 0x000fe20000000000 */
[----:B------:R-:W-:Y:S02]  /*27a0*/  ISETP.NE.AND P0, PT, R18, 0x63, PT ;  /* 0x000000631200780c */ /* 0x000fe40003f05270 */
[----:B------:R-:W-:Y:S11]  /*27b0*/  BRA.DIV UR5, `(.L_x_31) ;  /* 0x0000001605f07947 */ /* 0x000ff6000b800000 */
[----:B------:R-:W-:-:S13]  /*27c0*/  VOTE.ANY P0, !P0 ;  /* 0x0000000000ff7806 */ /* 0x000fda0004000100 */
.L_x_81:
[----:B------:R-:W-:Y:S05]  /*27d0*/  @P0 BRA `(.L_x_32) ;  /* 0xfffffffc00cc0947 */ /* 0x000fea000383ffff */
.L_x_28:
[----:B------:R-:W-:Y:S01]  /*27e0*/  UMOV UR5, 0xffffffff ;  /* 0xffffffff00057882 */ /* 0x000fe20000000000 */
[----:B------:R-:W-:Y:S02]  /*27f0*/  ISETP.NE.AND P1, PT, R18, 0x65, PT ;  /* 0x000000651200780c */ /* 0x000fe40003f25270 */
[----:B------:R-:W-:Y:S11]  /*2800*/  BRA.DIV UR5, `(.L_x_33) ;  /* 0x0000001605fc7947 */ /* 0x000ff6000b800000 */
[----:B------:R-:W0:Y:S01]  /*2810*/  S2R R5, SR_GEMASK ;  /* 0x0000000000057919 */ /* 0x000e220000003c00 */
[----:B------:R-:W-:Y:S01]  /*2820*/  VOTE.ANY R23, PT, !P1 ;  /* 0x0000000000177806 */ /* 0x000fe200048e0100 */
[----:B------:R-:W1:Y:S01]  /*2830*/  LDC.64 R14, c[0x0][0x3a0] ;  /* 0x0000e800ff0e7b82 */ /* 0x000e620000000a00 */
[----:B------:R-:W2:Y:S02]  /*2840*/  S2R R26, SR_LANEID ;  /* 0x00000000001a7919 */ /* 0x000ea40000000000 */
[----:B0-----:R-:W-:Y:S01]  /*2850*/  LOP3.LUT R23, R23, 0x80000000, R5, 0xec, !PT ;  /* 0x8000000017177812 */ /* 0x001fe200078eec05 */
[----:B--2---:R-:W-:-:S04]  /*2860*/  VIADD R7, R26, 0x4 ;  /* 0x000000041a077836 */ /* 0x004fc80000000000 */
[----:B------:R-:W-:-:S05]  /*2870*/  VIADD R6, R23, 0xffffffff ;  /* 0xffffffff17067836 */ /* 0x000fca0000000000 */
[----:B------:R-:W-:-:S04]  /*2880*/  LOP3.LUT R6, R23, R6, RZ, 0xc, !PT ;  /* 0x0000000617067212 */ /* 0x000fc800078e0cff */
[----:B------:R0:W2:Y:S02]  /*2890*/  POPC R21, R6 ;  /* 0x0000000600157309 */ /* 0x0000a40000000000 */
[C---:B0-----:R-:W-:Y:S01]  /*28a0*/  VIADD R6, R26.reuse, 0x8 ;  /* 0x000000081a067836 */ /* 0x041fe20000000000 */
[----:B--2---:R-:W0:Y:S01]  /*28b0*/  SHFL.DOWN PT, R25, R19, 0x1, R21 ;  /* 0x0820000013197989 */ /* 0x004e2200000e0015 */
[----:B------:R-:W-:-:S04]  /*28c0*/  ISETP.GE.AND P0, PT, R26, R21, PT ;  /* 0x000000151a00720c */ /* 0x000fc80003f06270 */
[----:B0-----:R-:W-:-:S05]  /*28d0*/  SEL R12, R25, RZ, !P0 ;  /* 0x000000ff190c7207 */ /* 0x001fca0004000000 */
[----:B------:R-:W-:Y:S02]  /*28e0*/  IMAD.IADD R24, R12, 0x1, R19 ;  /* 0x000000010c187824 */ /* 0x000fe400078e0213 */
[----:B------:R-:W-:-:S03]  /*28f0*/  VIADD R12, R26, 0x2 ;  /* 0x000000021a0c7836 */ /* 0x000fc60000000000 */
[----:B------:R-:W0:Y:S02]  /*2900*/  SHFL.DOWN PT, R25, R24, 0x2, R21 ;  /* 0x0840000018197989 */ /* 0x000e2400000e0015 */
[----:B------:R-:W-:-:S04]  /*2910*/  ISETP.GT.AND P0, PT, R12, R21, PT ;  /* 0x000000150c00720c */ /* 0x000fc80003f04270 */
[----:B0-----:R-:W-:Y:S02]  /*2920*/  SEL R25, R25, RZ, !P0 ;  /* 0x000000ff19197207 */ /* 0x001fe40004000000 */
[----:B------:R-:W-:-:S03]  /*2930*/  ISETP.GT.AND P0, PT, R7, R21, PT ;  /* 0x000000150700720c */ /* 0x000fc60003f04270 */
[----:B------:R-:W-:-:S05]  /*2940*/  IMAD.IADD R5, R24, 0x1, R25 ;  /* 0x0000000118057824 */ /* 0x000fca00078e0219 */
[----:B------:R-:W0:Y:S02]  /*2950*/  SHFL.DOWN PT, R25, R5, 0x4, R21 ;  /* 0x0880000005197989 */ /* 0x000e2400000e0015 */
[----:B0-----:R-:W-:Y:S02]  /*2960*/  SEL R22, R25, RZ, !P0 ;  /* 0x000000ff19167207 */ /* 0x001fe40004000000 */
[----:B------:R-:W-:-:S03]  /*2970*/  ISETP.GT.AND P0, PT, R6, R21, PT ;  /* 0x000000150600720c */ /* 0x000fc60003f04270 */
[----:B------:R-:W-:Y:S02]  /*2980*/  IMAD.IADD R22, R5, 0x1, R22 ;  /* 0x0000000105167824 */ /* 0x000fe400078e0216 */
[----:B------:R-:W-:-:S03]  /*2990*/  VIADD R5, R26, 0x10 ;  /* 0x000000101a057836 */ /* 0x000fc60000000000 */
[----:B------:R-:W0:Y:S02]  /*29a0*/  SHFL.DOWN PT, R25, R22, 0x8, R21 ;  /* 0x0900000016197989 */ /* 0x000e2400000e0015 */
[----:B------:R-:W-:Y:S02]  /*29b0*/  ISETP.GT.AND P1, PT, R5, R21, PT ;  /* 0x000000150500720c */ /* 0x000fe40003f24270 */
[----:B0-----:R-:W-:Y:S02]  /*29c0*/  SEL R19, R25, RZ, !P0 ;  /* 0x000000ff19137207 */ /* 0x001fe40004000000 */
[----:B------:R-:W-:-:S03]  /*29d0*/  ISETP.NE.AND P0, PT, R18, 0x65, PT ;  /* 0x000000651200780c */ /* 0x000fc60003f05270 */
[----:B------:R-:W-:Y:S01]  /*29e0*/  IMAD.IADD R19, R22, 0x1, R19 ;  /* 0x0000000116137824 */ /* 0x000fe200078e0213 */
[----:B-1----:R-:W-:-:S04]  /*29f0*/  IADD3 R22, P2, PT, R14, 0x100, RZ ;  /* 0x000001000e167810 */ /* 0x002fc80007f5e0ff */
[----:B------:R-:W0:Y:S01]  /*2a00*/  SHFL.DOWN PT, R25, R19, 0x10, R21 ;  /* 0x0a00000013197989 */ /* 0x000e2200000e0015 */
[----:B------:R-:W-:-:S04]  /*2a10*/  IMAD.X R24, RZ, RZ, R15, P2 ;  /* 0x000000ffff187224 */ /* 0x000fc800010e060f */
[----:B------:R-:W-:Y:S02]  /*2a20*/  VOTE.ALL P0, P0 ;  /* 0x0000000000ff7806 */ /* 0x000fe40000000000 */
[----:B0-----:R-:W-:-:S05]  /*2a30*/  SEL R14, R25, RZ, !P1 ;  /* 0x000000ff190e7207 */ /* 0x001fca0004800000 */
[----:B------:R-:W-:-:S07]  /*2a40*/  IMAD.IADD R21, R19, 0x1, R14 ;  /* 0x0000000113157824 */ /* 0x000fce00078e020e */
.L_x_90:
[----:B------:R-:W-:Y:S05]  /*2a50*/  @!P0 BRA `(.L_x_34) ;  /* 0x0000000000ec8947 */ /* 0x000fea0003800000 */
.L_x_42:
        /* <DEDUP_REMOVED lines=10> */
.L_x_93:
[----:B------:R-:W-:Y:S05]  /*2b00*/  @!P0 BRA `(.L_x_36) ;  /* 0x0000000000388947 */ /* 0x000fea0003800000 */
[----:B------:R-:W-:-:S13]  /*2b10*/  ISETP.GT.U32.AND P1, PT, R0, 0x1f3, PT ;  /* 0x000001f30000780c */ /* 0x000fda0003f24070 */
.L_x_40:
[----:B------:R-:W-:Y:S05]  /*2b20*/  YIELD ;  /* 0x0000000000007946 */ /* 0x000fea0003800000 */
[----:B------:R-:W-:Y:S05]  /*2b30*/  @P1 BRA `(.L_x_37) ;  /* 0x0000000000081947 */ /* 0x000fea0003800000 */
[----:B------:R0:W-:Y:S06]  /*2b40*/  MEMBAR.SC.CTA ;  /* 0x0000000000007992 */ /* 0x0001ec0000000000 */
[----:B0-----:R-:W-:Y:S05]  /*2b50*/  BRA `(.L_x_38) ;  /* 0x0000000000087947 */ /* 0x001fea0003800000 */
.L_x_37:
[----:B------:R-:W-:Y:S05]  /*2b60*/  NANOSLEEP 0x15e ;  /* 0x0000015e0000795d */ /* 0x000fea0003800000 */
[----:B------:R-:W-:Y:S01]  /*2b70*/  NOP ;  /* 0x0000000000007918 */ /* 0x000fe20000000000 */
.L_x_38:
[----:B------:R-:W2:Y:S04]  /*2b80*/  LD.E.64.STRONG.GPU R18, desc[UR8][R14.64+-0x100] ;  /* 0xffff00080e127980 */ /* 0x000ea8000c10fb00 */
[----:B--2---:R-:W-:Y:S01]  /*2b90*/  CCTL.IVALL ;  /* 0x00000000ff00798f */ /* 0x004fe20002000000 */
[----:B------:R-:W-:Y:S01]  /*2ba0*/  UMOV UR5, 0xffffffff ;  /* 0xffffffff00057882 */ /* 0x000fe20000000000 */
[----:B------:R-:W-:Y:S02]  /*2bb0*/  ISETP.NE.AND P0, PT, R18, 0x63, PT ;  /* 0x000000631200780c */ /* 0x000fe40003f05270 */
[----:B------:R-:W-:Y:S11]  /*2bc0*/  BRA.DIV UR5, `(.L_x_39) ;  /* 0x0000001a05387947 */ /* 0x000ff6000b800000 */
[----:B------:R-:W-:-:S13]  /*2bd0*/  VOTE.ANY P0, !P0 ;  /* 0x0000000000ff7806 */ /* 0x000fda0004000100 */
.L_x_96:
[----:B------:R-:W-:Y:S05]  /*2be0*/  @P0 BRA `(.L_x_40) ;  /* 0xfffffffc00cc0947 */ /* 0x000fea000383ffff */
.L_x_36:
[----:B------:R-:W-:Y:S01]  /*2bf0*/  UMOV UR5, 0xffffffff ;  /* 0xffffffff00057882 */ /* 0x000fe20000000000 */
[----:B------:R-:W-:Y:S02]  /*2c00*/  ISETP.NE.AND P0, PT, R18, 0x65, PT ;  /* 0x000000651200780c */ /* 0x000fe40003f05270 */
[----:B------:R-:W-:Y:S11]  /*2c10*/  BRA.DIV UR5, `(.L_x_41) ;  /* 0x0000001a05447947 */ /* 0x000ff6000b800000 */
[----:B------:R-:W0:Y:S01]  /*2c20*/  S2R R14, SR_GEMASK ;  /* 0x00000000000e7919 */ /* 0x000e220000003c00 */
[----:B------:R-:W-:Y:S01]  /*2c30*/  VOTE.ANY R23, PT, !P0 ;  /* 0x0000000000177806 */ /* 0x000fe200040e0100 */
[----:B------:R-:W-:Y:S01]  /*2c40*/  VIADD R20, R20, 0xffffffe0 ;  /* 0xffffffe014147836 */ /* 0x000fe20000000000 */
[----:B------:R-:W1:Y:S02]  /*2c50*/  S2R R26, SR_LANEID ;  /* 0x00000000001a7919 */ /* 0x000e640000000000 */
[----:B0-----:R-:W-:-:S05]  /*2c60*/  LOP3.LUT R23, R23, 0x80000000, R14, 0xec, !PT ;  /* 0x8000000017177812 */ /* 0x001fca00078eec0e */
[----:B------:R-:W-:-:S05]  /*2c70*/  VIADD R14, R23, 0xffffffff ;  /* 0xffffffff170e7836 */ /* 0x000fca0000000000 */
[----:B------:R-:W-:-:S04]  /*2c80*/  LOP3.LUT R14, R23, R14, RZ, 0xc, !PT ;  /* 0x0000000e170e7212 */ /* 0x000fc800078e0cff */
[----:B------:R-:W0:Y:S02]  /*2c90*/  POPC R15, R14 ;  /* 0x0000000e000f7309 */ /* 0x000e240000000000 */
[----:B0-----:R-:W0:Y:S01]  /*2ca0*/  SHFL.DOWN PT, R25, R19, 0x1, R15 ;  /* 0x0820000013197989 */ /* 0x001e2200000e000f */
[-C--:B-1----:R-:W-:Y:S02]  /*2cb0*/  ISETP.GE.AND P0, PT, R26, R15.reuse, PT ;  /* 0x0000000f1a00720c */ /* 0x082fe40003f06270 */
        /* <DEDUP_REMOVED lines=20> */
.L_x_105:
[----:B------:R-:W-:Y:S05]  /*2e00*/  @P0 BRA `(.L_x_42) ;  /* 0xfffffffc00140947 */ /* 0x000fea000383ffff */
.L_x_34:
[----:B------:R-:W0:Y:S01]  /*2e10*/  S2R R14, SR_LANEID ;  /* 0x00000000000e7919 */ /* 0x000e220000000000 */
[----:B------:R-:W-:-:S13]  /*2e20*/  ISETP.NE.AND P0, PT, R3, RZ, PT ;  /* 0x000000ff0300720c */ /* 0x000fda0003f05270 */
[----:B------:R-:W1:Y:S01]  /*2e30*/  @!P0 S2R R5, SR_CgaCtaId ;  /* 0x0000000000058919 */ /* 0x000e620000008800 */
[----:B------:R-:W-:Y:S01]  /*2e40*/  @!P0 MOV R0, 0x400 ;  /* 0x0000040000008802 */ /* 0x000fe20000000f00 */
[----:B------:R-:W-:Y:S02]  /*2e50*/  @!P0 IMAD.IADD R13, R13, 0x1, R21 ;  /* 0x000000010d0d8824 */ /* 0x000fe400078e0215 */
[----:B------:R-:W-:Y:S01]  /*2e60*/  @!P0 IMAD.MOV.U32 R12, RZ, RZ, 0x65 ;  /* 0x00000065ff0c8424 */ /* 0x000fe200078e00ff */
[----:B------:R-:W-:Y:S06]  /*2e70*/  @!P0 MEMBAR.ALL.GPU ;  /* 0x0000000000008992 */ /* 0x000fec000000a000 */
[----:B------:R-:W-:-:S00]  /*2e80*/  @!P0 ERRBAR ;  /* 0x00000000000089ab */ /* 0x000fc00000000000 */
[----:B------:R-:W-:Y:S06]  /*2e90*/  @!P0 CGAERRBAR ;  /* 0x00000000000085ab */ /* 0x000fec0000000000 */
[----:B------:R2:W-:Y:S01]  /*2ea0*/  @!P0 ST.E.64.STRONG.GPU desc[UR8][R28.64+0x100], R12 ;  /* 0x0001000c1c008985 */ /* 0x0005e2000c10fb08 */
[----:B0-----:R-:W-:-:S13]  /*2eb0*/  ISETP.NE.AND P1, PT, R14, RZ, PT ;  /* 0x000000ff0e00720c */ /* 0x001fda0003f25270 */
[----:B------:R-:W0:Y:S01]  /*2ec0*/  @!P1 S2R R14, SR_CgaCtaId ;  /* 0x00000000000e9919 */ /* 0x000e220000008800 */
[----:B------:R-:W-:Y:S02]  /*2ed0*/  @!P1 MOV R7, 0x400 ;  /* 0x0000040000079802 */ /* 0x000fe40000000f00 */
[----:B-1----:R-:W-:Y:S01]  /*2ee0*/  @!P0 LEA R6, R5, R0, 0x18 ;  /* 0x0000000005068211 */ /* 0x002fe200078ec0ff */
[----:B------:R-:W-:Y:S02]  /*2ef0*/  IMAD.MOV.U32 R0, RZ, RZ, R27 ;  /* 0x000000ffff007224 */ /* 0x000fe400078e001b */
[----:B------:R-:W-:Y:S02]  /*2f00*/  @!P1 IMAD.MOV.U32 R0, RZ, RZ, R21 ;  /* 0x000000ffff009224 */ /* 0x000fe400078e0015 */
[----:B------:R2:W-:Y:S04]  /*2f10*/  @!P0 STS [R6+0x28], R13 ;  /* 0x0000280d06008388 */ /* 0x0005e80000000800 */
[----:B------:R2:W-:Y:S01]  /*2f20*/  @!P0 STS [R6+0x24], R21 ;  /* 0x0000241506008388 */ /* 0x0005e20000000800 */
[----:B0-----:R-:W-:-:S05]  /*2f30*/  @!P1 LEA R14, R14, R7, 0x18 ;  /* 0x000000070e0e9211 */ /* 0x001fca00078ec0ff */
[----:B------:R2:W-:Y:S02]  /*2f40*/  @!P1 STS [R14+0x14], R21 ;  /* 0x000014150e009388 */ /* 0x0005e40000000800 */
.L_x_24:
[----:B------:R-:W-:Y:S05]  /*2f50*/  WARPSYNC.ALL ;  /* 0x0000000000007948 */ /* 0x000fea0003800000 */
[----:B------:R-:W0:Y:S08]  /*2f60*/  S2UR UR5, SR_CgaCtaId ;  /* 0x00000000000579c3 */ /* 0x000e300000008800 */
[----:B------:R-:W-:Y:S01]  /*2f70*/  BAR.SYNC.DEFER_BLOCKING 0x0 ;  /* 0x0000000000007b1d */ /* 0x000fe20000010000 */
[----:B------:R-:W-:-:S05]  /*2f80*/  ISETP.NE.AND P0, PT, R3, RZ, PT ;  /* 0x000000ff0300720c */ /* 0x000fca0003f05270 */
[----:B------:R-:W-:Y:S02]  /*2f90*/  UMOV UR4, 0x400 ;  /* 0x0000040000047882 */ /* 0x000fe40000000000 */
[----:B0-----:R-:W-:-:S09]  /*2fa0*/  ULEA UR4, UR5, UR4, 0x18 ;  /* 0x0000000405047291 */ /* 0x001fd2000f8ec0ff */
[----:B------:R-:W0:Y:S04]  /*2fb0*/  LDS R5, [UR4+0x14] ;  /* 0x00001404ff057984 */ /* 0x000e280008000800 */
[----:B------:R-:W1:Y:S01]  /*2fc0*/  LDS R7, [UR4+0x28] ;  /* 0x00002804ff077984 */ /* 0x000e620008000800 */
[----:B0-----:R-:W-:Y:S02]  /*2fd0*/  SEL R5, R5, RZ, P0 ;  /* 0x000000ff05057207 */ /* 0x001fe40000000000 */
[----:B-1----:R-:W-:-:S03]  /*2fe0*/  IADD3 R4, PT, PT, R4, -0x80, R7 ;  /* 0xffffff8004047810 */ /* 0x002fc60007ffe007 */
        /* <DEDUP_REMOVED lines=8> */
[----:B--2---:R-:W1:Y:S02]  /*3070*/  @!P0 LDC.64 R6, c[0x0][0x3d0] ;  /* 0x0000f400ff068b82 */ /* 0x004e640000000a00 */
        /* <DEDUP_REMOVED lines=46> */
[----:B------:R0:W-:Y:S02]  /*3360*/  STG.E.U8 desc[UR8][R2.64+0x14], R17 ;  /* 0x0000141102007986 */ /* 0x0001e4000c101108 */
.L_x_23:
[----:B------:R-:W-:Y:S05]  /*3370*/  BSYNC.RECONVERGENT B0 ;  /* 0x0000000000007941 */ /* 0x000fea0003800200 */
.L_x_21:
[----:B------:R-:W1:Y:S02]  /*3380*/  S2R R0, SR_TID.X ;  /* 0x0000000000007919 */ /* 0x000e640000002100 */
[----:B-1----:R-:W-:-:S13]  /*3390*/  ISETP.NE.AND P0, PT, R0, RZ, PT ;  /* 0x000000ff0000720c */ /* 0x002fda0003f05270 */
[----:B------:R-:W-:Y:S05]  /*33a0*/  @P0 EXIT ;  /* 0x000000000000094d */ /* 0x000fea0003800000 */
[----:B------:R-:W1:Y:S02]  /*33b0*/  LDCU.U8 UR4, c[0x0][0x3b9] ;  /* 0x00007720ff0477ac */ /* 0x000e640008000000 */
[----:B-1----:R-:W-:-:S09]  /*33c0*/  UISETP.NE.AND UP0, UPT, UR4, URZ, UPT ;  /* 0x000000ff0400728c */ /* 0x002fd2000bf05270 */
[----:B------:R-:W-:Y:S05]  /*33d0*/  BRA.U !UP0, `(.L_x_43) ;  /* 0x00000001082c7547 */ /* 0x000fea000b800000 */
[----:B------:R-:W1:Y:S01]  /*33e0*/  LDCU.U8 UR4, c[0x0][0x3b8] ;  /* 0x00007700ff0477ac */ /* 0x000e620008000000 */
[----:B0-23--:R-:W0:Y:S01]  /*33f0*/  LDC.64 R6, c[0x0][0x398] ;  /* 0x0000e600ff067b82 */ /* 0x00de220000000a00 */
[----:B-----5:R-:W-:Y:S01]  /*3400*/  CS2R R2, SRZ ;  /* 0x0000000000027805 */ /* 0x020fe2000001ff00 */
[----:B-1----:R-:W-:-:S09]  /*3410*/  UISETP.NE.AND UP0, UPT, UR4, URZ, UPT ;  /* 0x000000ff0400728c */ /* 0x002fd2000bf05270 */
[----:B------:R-:W-:Y:S05]  /*3420*/  BRA.U UP0, `(.L_x_44) ;  /* 0x0000000100087547 */ /* 0x000fea000b800000 */
[----:B------:R-:W1:Y:S02]  /*3430*/  LDC.64 R2, c[0x0][0x3d0] ;  /* 0x0000f400ff027b82 */ /* 0x000e640000000a00 */
[----:B-1----:R-:W5:Y:S02]  /*3440*/  LDG.E.64 R2, desc[UR8][R2.64] ;  /* 0x0000000802027981 */ /* 0x002f64000c1e1b00 */
.L_x_44:
[----:B-----5:R-:W-:-:S04]  /*3450*/  IADD3 R2, P0, PT, R4, R2, RZ ;  /* 0x0000000204027210 */ /* 0x020fc80007f1e0ff */
[----:B------:R-:W-:-:S05]  /*3460*/  LEA.HI.X.SX32 R3, R4, R3, 0x1, P0 ;  /* 0x0000000304037211 */ /* 0x000fca00000f0eff */
[----:B0-----:R-:W-:Y:S01]  /*3470*/  STG.E.64 desc[UR8][R6.64], R2 ;  /* 0x0000000206007986 */ /* 0x001fe2000c101b08 */
[----:B------:R-:W-:Y:S05]  /*3480*/  EXIT ;  /* 0x000000000000794d */ /* 0x000fea0003800000 */
.L_x_43:
[----:B------:R-:W1:Y:S01]  /*3490*/  LDCU.U8 UR4, c[0x0][0x3b8] ;  /* 0x00007700ff0477ac */ /* 0x000e620008000000 */
[----:B0-23--:R-:W0:Y:S01]  /*34a0*/  LDC.64 R6, c[0x0][0x3d8] ;  /* 0x0000f600ff067b82 */ /* 0x00de220000000a00 */
[----:B-----5:R-:W-:Y:S01]  /*34b0*/  CS2R R2, SRZ ;  /* 0x0000000000027805 */ /* 0x020fe2000001ff00 */
[----:B-1----:R-:W-:-:S09]  /*34c0*/  UISETP.NE.AND UP0, UPT, UR4, URZ, UPT ;  /* 0x000000ff0400728c */ /* 0x002fd2000bf05270 */
[----:B------:R-:W-:Y:S05]  /*34d0*/  BRA.U UP0, `(.L_x_45) ;  /* 0x0000000100087547 */ /* 0x000fea000b800000 */
[----:B------:R-:W1:Y:S02]  /*34e0*/  LDC.64 R2, c[0x0][0x3d0] ;  /* 0x0000f400ff027b82 */ /* 0x000e640000000a00 */
[----:B-1----:R-:W5:Y:S02]  /*34f0*/  LDG.E.64 R2, desc[UR8][R2.64] ;  /* 0x0000000802027981 */ /* 0x002f64000c1e1b00 */
.L_x_45:
[----:B-----5:R-:W-:-:S04]  /*3500*/  IADD3 R2, P0, PT, R4, R2, RZ ;  /* 0x0000000204027210 */ /* 0x020fc80007f1e0ff */
[----:B------:R-:W-:-:S05]  /*3510*/  LEA.HI.X.SX32 R3, R4, R3, 0x1, P0 ;  /* 0x0000000304037211 */ /* 0x000fca00000f0eff */
[----:B0-----:R-:W-:Y:S01]  /*3520*/  STG.E.64 desc[UR8][R6.64], R2 ;  /* 0x0000000206007986 */ /* 0x001fe2000c101b08 */
[----:B------:R-:W-:Y:S05]  /*3530*/  EXIT ;  /* 0x000000000000794d */ /* 0x000fea0003800000 */
.L_x_5:
[----:B------:R-:W-:Y:S01]  /*3540*/  BSSY B0, `(.L_x_46) ;  /* 0x0000006000007945 */ /* 0x000fe20003800000 */
[----:B------:R-:W-:Y:S01]  /*3550*/  PLOP3.LUT P0, PT, P0, PT, PT, 0x8, 0x80 ;  /* 0x000000000080781c */ /* 0x000fe2000070e170 */
[----:B------:R-:W-:-:S12]  /*3560*/  IMAD.MOV.U32 R23, RZ, RZ, -0x1 ;  /* 0xffffffffff177424 */ /* 0x000fd800078e00ff */
[----:B-----5:R-:W-:Y:S05]  /*3570*/  WARPSYNC.COLLECTIVE R23, `(.L_x_47) ;  /* 0x0000000017087348 */ /* 0x020fea0003c00000 */
[----:B------:R-:W-:Y:S01]  /*3580*/  VOTE.ANY P0, P0 ;  /* 0x0000000000ff7806 */ /* 0x000fe20000000100 */
[----:B-----5:R-:W-:-:S12]  /*3590*/  ENDCOLLECTIVE ;  /* 0x000000000000791b */ /* 0x020fd80003800000 */
.L_x_47:
[----:B------:R-:W-:Y:S05]  /*35a0*/  BSYNC B0 ;  /* 0x0000000000007941 */ /* 0x000fea0003800000 */
.L_x_46:
[----:B------:R-:W-:Y:S05]  /*35b0*/  BRA `(.L_x_48) ;  /* 0xffffffd400dc7947 */ /* 0x000fea000383ffff */
.L_x_9:
[----:B------:R-:W-:Y:S01]  /*35c0*/  BSSY B0, `(.L_x_49) ;  /* 0x0000006000007945 */ /* 0x000fe20003800000 */
[----:B------:R-:W-:Y:S01]  /*35d0*/  PLOP3.LUT P0, PT, P0, PT, PT, 0x8, 0x80 ;  /* 0x000000000080781c */ /* 0x000fe2000070e170 */
[----:B------:R-:W-:-:S12]  /*35e0*/  IMAD.MOV.U32 R23, RZ, RZ, -0x1 ;  /* 0xffffffffff177424 */ /* 0x000fd800078e00ff */
[----:B-----5:R-:W-:Y:S05]  /*35f0*/  WARPSYNC.COLLECTIVE R23, `(.L_x_50) ;  /* 0x0000000017087348 */ /* 0x020fea0003c00000 */
[----:B------:R-:W-:Y:S01]  /*3600*/  VOTE.ANY P0, P0 ;  /* 0x0000000000ff7806 */ /* 0x000fe20000000100 */
[----:B-----5:R-:W-:-:S12]  /*3610*/  ENDCOLLECTIVE ;  /* 0x000000000000791b */ /* 0x020fd80003800000 */
.L_x_50:
[----:B------:R-:W-:Y:S05]  /*3620*/  BSYNC B0 ;  /* 0x0000000000007941 */ /* 0x000fea0003800000 */
.L_x_49:
[----:B------:R-:W-:Y:S05]  /*3630*/  BRA `(.L_x_51) ;  /* 0xffffffd400f07947 */ /* 0x000fea000383ffff */
.L_x_11:
[----:B------:R-:W0:Y:S01]  /*3640*/  S2R R27, SR_GEMASK ;  /* 0x00000000001b7919 */ /* 0x000e220000003c00 */
[----:B------:R-:W-:Y:S01]  /*3650*/  BSSY B0, `(.L_x_52) ;  /* 0x0000006000007945 */ /* 0x000fe20003800000 */
[----:B------:R-:W-:Y:S01]  /*3660*/  PLOP3.LUT P1, PT, P0, PT, PT, 0x8, 0x80 ;  /* 0x000000000080781c */ /* 0x000fe2000072e170 */
[----:B------:R-:W-:-:S12]  /*3670*/  IMAD.MOV.U32 R23, RZ, RZ, -0x1 ;  /* 0xffffffffff177424 */ /* 0x000fd800078e00ff */
[----:B0----5:R-:W-:Y:S05]  /*3680*/  WARPSYNC.COLLECTIVE R23, `(.L_x_53) ;  /* 0x0000000017087348 */ /* 0x021fea0003c00000 */
[----:B------:R-:W-:Y:S01]  /*3690*/  VOTE.ANY R23, PT, P1 ;  /* 0x0000000000177806 */ /* 0x000fe200008e0100 */
[----:B0----5:R-:W-:Y:S06]  /*36a0*/  ENDCOLLECTIVE ;  /* 0x000000000000791b */ /* 0x021fec0003800000 */
.L_x_53:
[----:B------:R-:W-:Y:S05]  /*36b0*/  BSYNC B0 ;  /* 0x0000000000007941 */ /* 0x000fea0003800000 */
.L_x_52:
[----:B------:R-:W-:Y:S01]  /*36c0*/  LOP3.LUT R23, R23, 0x80000000, R27, 0xec, !PT ;  /* 0x8000000017177812 */ /* 0x000fe200078eec1b */
[----:B------:R-:W-:Y:S01]  /*36d0*/  IMAD.MOV.U32 R26, RZ, RZ, R13 ;  /* 0x000000ffff1a7224 */ /* 0x000fe200078e000d */
[----:B------:R-:W-:Y:S01]  /*36e0*/  ISETP.NE.AND P0, PT, R12, 0x65, PT ;  /* 0x000000650c00780c */ /* 0x000fe20003f05270 */
[----:B------:R-:W-:Y:S02]  /*36f0*/  IMAD.MOV.U32 R14, RZ, RZ, 0x1 ;  /* 0x00000001ff0e7424 */ /* 0x000fe400078e00ff */
[C---:B------:R-:W-:Y:S02]  /*3700*/  VIADD R8, R23.reuse, 0xffffffff ;  /* 0xffffffff17087836 */ /* 0x040fe40000000000 */
[C---:B------:R-:W-:Y:S02]  /*3710*/  VIADD R3, R24.reuse, 0x2 ;  /* 0x0000000218037836 */ /* 0x040fe40000000000 */
[----:B------:R-:W-:Y:S01]  /*3720*/  VIADD R17, R24, 0x10 ;  /* 0x0000001018117836 */ /* 0x000fe20000000000 */
[----:B------:R-:W-:Y:S01]  /*3730*/  LOP3.LUT R8, R23, R8, RZ, 0xc, !PT ;  /* 0x0000000817087212 */ /* 0x000fe200078e0cff */
[----:B------:R-:W-:-:S03]  /*3740*/  IMAD.MOV.U32 R23, RZ, RZ, -0x1 ;  /* 0xffffffffff177424 */ /* 0x000fc600078e00ff */
[----:B------:R0:W1:Y:S02]  /*3750*/  POPC R19, R8 ;  /* 0x0000000800137309 */ /* 0x0000640000000000 */
[----:B0-----:R-:W-:Y:S02]  /*3760*/  VIADD R8, R24, 0x4 ;  /* 0x0000000418087836 */ /* 0x001fe40000000000 */
[----:B-1----:R-:W-:-:S07]  /*3770*/  IMAD.MOV.U32 R15, RZ, RZ, R19 ;  /* 0x000000ffff0f7224 */ /* 0x002fce00078e0013 */
[----:B------:R-:W-:Y:S05]  /*3780*/  WARPSYNC.COLLECTIVE R23, `(.L_x_54) ;  /* 0x0000000017087348 */ /* 0x000fea0003c00000 */
[----:B------:R0:W1:Y:S02]  /*3790*/  SHFL.DOWN P1, R25, R26, R14, R15 ;  /* 0x0800000e1a197389 */ /* 0x000064000002000f */
[----:B01----:R-:W-:Y:S05]  /*37a0*/  ENDCOLLECTIVE ;  /* 0x000000000000791b */ /* 0x003fea0003800000 */
.L_x_54:
[----:B------:R-:W-:Y:S01]  /*37b0*/  IMAD.MOV.U32 R14, RZ, RZ, 0x2 ;  /* 0x00000002ff0e7424 */ /* 0x000fe200078e00ff */
[----:B------:R-:W-:-:S04]  /*37c0*/  ISETP.GE.AND P1, PT, R24, R19, PT ;  /* 0x000000131800720c */ /* 0x000fc80003f26270 */
[----:B------:R-:W-:-:S05]  /*37d0*/  SEL R16, R25, RZ, !P1 ;  /* 0x000000ff19107207 */ /* 0x000fca0004800000 */
[----:B------:R-:W-:-:S04]  /*37e0*/  IMAD.IADD R16, R16, 0x1, R13 ;  /* 0x0000000110107824 */ /* 0x000fc800078e020d */
[----:B------:R-:W-:-:S07]  /*37f0*/  IMAD.MOV.U32 R26, RZ, RZ, R16 ;  /* 0x000000ffff1a7224 */ /* 0x000fce00078e0010 */
[----:B------:R-:W-:Y:S05]  /*3800*/  WARPSYNC.COLLECTIVE R23, `(.L_x_55) ;  /* 0x0000000017087348 */ /* 0x000fea0003c00000 */
[----:B------:R0:W1:Y:S02]  /*3810*/  SHFL.DOWN P1, R25, R26, R14, R15 ;  /* 0x0800000e1a197389 */ /* 0x000064000002000f */
[----:B01----:R-:W-:Y:S05]  /*3820*/  ENDCOLLECTIVE ;  /* 0x000000000000791b */ /* 0x003fea0003800000 */
.L_x_55:
[----:B------:R-:W-:Y:S01]  /*3830*/  IMAD.MOV.U32 R14, RZ, RZ, 0x4 ;  /* 0x00000004ff0e7424 */ /* 0x000fe200078e00ff */
[----:B------:R-:W-:-:S04]  /*3840*/  ISETP.GT.AND P1, PT, R3, R19, PT ;  /* 0x000000130300720c */ /* 0x000fc80003f24270 */
[----:B------:R-:W-:-:S05]  /*3850*/  SEL R25, R25, RZ, !P1 ;  /* 0x000000ff19197207 */ /* 0x000fca0004800000 */
[----:B------:R-:W-:Y:S02]  /*3860*/  IMAD.IADD R20, R16, 0x1, R25 ;  /* 0x0000000110147824 */ /* 0x000fe400078e0219 */
[----:B------:R-:W-:Y:S02]  /*3870*/  VIADD R16, R24, 0x8 ;  /* 0x0000000818107836 */ /* 0x000fe40000000000 */
[----:B------:R-:W-:-:S07]  /*3880*/  IMAD.MOV.U32 R26, RZ, RZ, R20 ;  /* 0x000000ffff1a7224 */ /* 0x000fce00078e0014 */
[----:B------:R-:W-:Y:S05]  /*3890*/  WARPSYNC.COLLECTIVE R23, `(.L_x_56) ;  /* 0x0000000017087348 */ /* 0x000fea0003c00000 */
[----:B------:R0:W1:Y:S02]  /*38a0*/  SHFL.DOWN P1, R25, R26, R14, R15 ;  /* 0x0800000e1a197389 */ /* 0x000064000002000f */
[----:B01----:R-:W-:Y:S05]  /*38b0*/  ENDCOLLECTIVE ;  /* 0x000000000000791b */ /* 0x003fea0003800000 */
.L_x_56:
[----:B------:R-:W-:Y:S01]  /*38c0*/  IMAD.MOV.U32 R14, RZ, RZ, 0x8 ;  /* 0x00000008ff0e7424 */ /* 0x000fe200078e00ff */
[----:B------:R-:W-:-:S04]  /*38d0*/  ISETP.GT.AND P1, PT, R8, R19, PT ;  /* 0x000000130800720c */ /* 0x000fc80003f24270 */
[----:B------:R-:W-:-:S05]  /*38e0*/  SEL R13, R25, RZ, !P1 ;  /* 0x000000ff190d7207 */ /* 0x000fca0004800000 */
[----:B------:R-:W-:-:S04]  /*38f0*/  IMAD.IADD R13, R20, 0x1, R13 ;  /* 0x00000001140d7824 */ /* 0x000fc800078e020d */
[----:B------:R-:W-:-:S07]  /*3900*/  IMAD.MOV.U32 R26, RZ, RZ, R13 ;  /* 0x000000ffff1a7224 */ /* 0x000fce00078e000d */
[----:B------:R-:W-:Y:S05]  /*3910*/  WARPSYNC.COLLECTIVE R23, `(.L_x_57) ;  /* 0x0000000017087348 */ /* 0x000fea0003c00000 */
[----:B------:R0:W1:Y:S02]  /*3920*/  SHFL.DOWN P1, R25, R26, R14, R15 ;  /* 0x0800000e1a197389 */ /* 0x000064000002000f */
[----:B01----:R-:W-:Y:S05]  /*3930*/  ENDCOLLECTIVE ;  /* 0x000000000000791b */ /* 0x003fea0003800000 */
.L_x_57:
[----:B------:R-:W-:Y:S01]  /*3940*/  IMAD.MOV.U32 R14, RZ, RZ, 0x10 ;  /* 0x00000010ff0e7424 */ /* 0x000fe200078e00ff */
[----:B------:R-:W-:-:S04]  /*3950*/  ISETP.GT.AND P1, PT, R16, R19, PT ;  /* 0x000000131000720c */ /* 0x000fc80003f24270 */
[----:B------:R-:W-:-:S05]  /*3960*/  SEL R18, R25, RZ, !P1 ;  /* 0x000000ff19127207 */ /* 0x000fca0004800000 */
[----:B------:R-:W-:Y:S02]  /*3970*/  IMAD.IADD R18, R13, 0x1, R18 ;  /* 0x000000010d127824 */ /* 0x000fe400078e0212 */
[----:B------:R-:W0:Y:S02]  /*3980*/  LDC.64 R12, c[0x0][0x3a0] ;  /* 0x0000e800ff0c7b82 */ /* 0x000e240000000a00 */
[----:B------:R-:W-:-:S07]  /*3990*/  IMAD.MOV.U32 R26, RZ, RZ, R18 ;  /* 0x000000ffff1a7224 */ /* 0x000fce00078e0012 */
[----:B0-----:R-:W-:Y:S05]  /*39a0*/  WARPSYNC.COLLECTIVE R23, `(.L_x_58) ;  /* 0x0000000017087348 */ /* 0x001fea0003c00000 */
[----:B------:R1:W2:Y:S02]  /*39b0*/  SHFL.DOWN P1, R25, R26, R14, R15 ;  /* 0x0800000e1a197389 */ /* 0x0002a4000002000f */
[----:B012---:R-:W-:Y:S05]  /*39c0*/  ENDCOLLECTIVE ;  /* 0x000000000000791b */ /* 0x007fea0003800000 */
.L_x_58:
[----:B------:R-:W-:Y:S05]  /*39d0*/  WARPSYNC.COLLECTIVE R23, `(.L_x_59) ;  /* 0x0000000017087348 */ /* 0x000fea0003c00000 */
[----:B------:R-:W-:Y:S01]  /*39e0*/  VOTE.ALL P0, P0 ;  /* 0x0000000000ff7806 */ /* 0x000fe20000000000 */
[----:B------:R-:W-:-:S12]  /*39f0*/  ENDCOLLECTIVE ;  /* 0x000000000000791b */ /* 0x000fd80003800000 */
.L_x_59:
[----:B------:R-:W-:-:S04]  /*3a00*/  ISETP.GT.AND P1, PT, R17, R19, PT ;  /* 0x000000131100720c */ /* 0x000fc80003f24270 */
[----:B------:R-:W-:Y:S02]  /*3a10*/  SEL R25, R25, RZ, !P1 ;  /* 0x000000ff19197207 */ /* 0x000fe40004800000 */
[----:B------:R-:W-:-:S03]  /*3a20*/  IADD3 R19, P1, PT, R12, 0x100, RZ ;  /* 0x000001000c137810 */ /* 0x000fc60007f3e0ff */
[----:B------:R-:W-:Y:S02]  /*3a30*/  IMAD.IADD R18, R18, 0x1, R25 ;  /* 0x0000000112127824 */ /* 0x000fe400078e0219 */
[----:B------:R-:W-:Y:S01]  /*3a40*/  IMAD.X R20, RZ, RZ, R13, P1 ;  /* 0x000000ffff147224 */ /* 0x000fe200008e060d */
[----:B------:R-:W-:Y:S07]  /*3a50*/  BRA `(.L_x_60) ;  /* 0xffffffd400847947 */ /* 0x000fee000383ffff */
.L_x_13:
[----:B------:R-:W-:Y:S01]  /*3a60*/  BSSY B0, `(.L_x_61) ;  /* 0x0000006000007945 */ /* 0x000fe20003800000 */
[----:B------:R-:W-:Y:S01]  /*3a70*/  PLOP3.LUT P0, PT, P0, PT, PT, 0x8, 0x80 ;  /* 0x000000000080781c */ /* 0x000fe2000070e170 */
[----:B------:R-:W-:-:S12]  /*3a80*/  IMAD.MOV.U32 R23, RZ, RZ, -0x1 ;  /* 0xffffffffff177424 */ /* 0x000fd800078e00ff */
[----:B-----5:R-:W-:Y:S05]  /*3a90*/  WARPSYNC.COLLECTIVE R23, `(.L_x_62) ;  /* 0x0000000017087348 */ /* 0x020fea0003c00000 */
[----:B------:R-:W-:Y:S01]  /*3aa0*/  VOTE.ANY P0, P0 ;  /* 0x0000000000ff7806 */ /* 0x000fe20000000100 */
[----:B-----5:R-:W-:-:S12]  /*3ab0*/  ENDCOLLECTIVE ;  /* 0x000000000000791b */ /* 0x020fd80003800000 */
.L_x_62:
[----:B------:R-:W-:Y:S05]  /*3ac0*/  BSYNC B0 ;  /* 0x0000000000007941 */ /* 0x000fea0003800000 */
.L_x_61:
[----:B------:R-:W-:Y:S05]  /*3ad0*/  BRA `(.L_x_63) ;  /* 0xffffffd400907947 */ /* 0x000fea000383ffff */
.L_x_17:
[----:B------:R-:W-:Y:S01]  /*3ae0*/  BSSY B0, `(.L_x_64) ;  /* 0x0000006000007945 */ /* 0x000fe20003800000 */
[----:B------:R-:W-:Y:S01]  /*3af0*/  PLOP3.LUT P0, PT, P0, PT, PT, 0x8, 0x80 ;  /* 0x000000000080781c */ /* 0x000fe2000070e170 */
[----:B------:R-:W-:-:S12]  /*3b00*/  IMAD.MOV.U32 R23, RZ, RZ, -0x1 ;  /* 0xffffffffff177424 */ /* 0x000fd800078e00ff */
[----:B-----5:R-:W-:Y:S05]  /*3b10*/  WARPSYNC.COLLECTIVE R23, `(.L_x_65) ;  /* 0x0000000017087348 */ /* 0x020fea0003c00000 */
[----:B------:R-:W-:Y:S01]  /*3b20*/  VOTE.ANY P0, P0 ;  /* 0x0000000000ff7806 */ /* 0x000fe20000000100 */
[----:B-----5:R-:W-:-:S12]  /*3b30*/  ENDCOLLECTIVE ;  /* 0x000000000000791b */ /* 0x020fd80003800000 */
.L_x_65:
[----:B------:R-:W-:Y:S05]  /*3b40*/  BSYNC B0 ;  /* 0x0000000000007941 */ /* 0x000fea0003800000 */
.L_x_64:
[----:B------:R-:W-:Y:S05]  /*3b50*/  BRA `(.L_x_66) ;  /* 0xffffffd400a87947 */ /* 0x000fea000383ffff */
.L_x_19:
[----:B------:R-:W-:Y:S01]  /*3b60*/  BSSY B0, `(.L_x_67) ;  /* 0x0000006000007945 */ /* 0x000fe20003800000 */
[----:B------:R-:W-:Y:S01]  /*3b70*/  PLOP3.LUT P1, PT, P0, PT, PT, 0x8, 0x80 ;  /* 0x000000000080781c */ /* 0x000fe2000072e170 */
[----:B------:R-:W-:-:S12]  /*3b80*/  IMAD.MOV.U32 R23, RZ, RZ, -0x1 ;  /* 0xffffffffff177424 */ /* 0x000fd800078e00ff */
[----:B-----5:R-:W-:Y:S05]  /*3b90*/  WARPSYNC.COLLECTIVE R23, `(.L_x_68) ;  /* 0x0000000017087348 */ /* 0x020fea0003c00000 */
[----:B------:R-:W-:Y:S01]  /*3ba0*/  VOTE.ANY R23, PT, P1 ;  /* 0x0000000000177806 */ /* 0x000fe200008e0100 */
[----:B-----5:R-:W-:Y:S06]  /*3bb0*/  ENDCOLLECTIVE ;  /* 0x000000000000791b */ /* 0x020fec0003800000 */
.L_x_68:
[----:B------:R-:W-:Y:S05]  /*3bc0*/  BSYNC B0 ;  /* 0x0000000000007941 */ /* 0x000fea0003800000 */
.L_x_67:
[----:B------:R-:W-:Y:S01]  /*3bd0*/  LOP3.LUT R23, R23, 0x80000000, R27, 0xec, !PT ;  /* 0x8000000017177812 */ /* 0x000fe200078eec1b */
[----:B------:R-:W-:Y:S02]  /*3be0*/  IMAD.MOV.U32 R26, RZ, RZ, R13 ;  /* 0x000000ffff1a7224 */ /* 0x000fe400078e000d */
[----:B------:R-:W-:Y:S02]  /*3bf0*/  VIADD R2, R2, 0xffffffe0 ;  /* 0xffffffe002027836 */ /* 0x000fe40000000000 */
[----:B------:R-:W-:-:S05]  /*3c00*/  VIADD R14, R23, 0xffffffff ;  /* 0xffffffff170e7836 */ /* 0x000fca0000000000 */
[----:B------:R-:W-:Y:S01]  /*3c10*/  LOP3.LUT R14, R23, R14, RZ, 0xc, !PT ;  /* 0x0000000e170e7212 */ /* 0x000fe200078e0cff */
[----:B------:R-:W-:-:S03]  /*3c20*/  IMAD.MOV.U32 R23, RZ, RZ, -0x1 ;  /* 0xffffffffff177424 */ /* 0x000fc600078e00ff */
[----:B------:R0:W1:Y:S02]  /*3c30*/  POPC R15, R14 ;  /* 0x0000000e000f7309 */ /* 0x0000640000000000 */
[----:B0-----:R-:W-:Y:S01]  /*3c40*/  IMAD.MOV.U32 R14, RZ, RZ, 0x1 ;  /* 0x00000001ff0e7424 */ /* 0x001fe200078e00ff */
[----:B-1----:R-:W-:-:S13]  /*3c50*/  ISETP.GE.AND P0, PT, R24, R15, PT ;  /* 0x0000000f1800720c */ /* 0x002fda0003f06270 */
[----:B------:R-:W-:Y:S05]  /*3c60*/  WARPSYNC.COLLECTIVE R23, `(.L_x_69) ;  /* 0x0000000017087348 */ /* 0x000fea0003c00000 */
[----:B------:R0:W1:Y:S02]  /*3c70*/  SHFL.DOWN P1, R25, R26, R14, R15 ;  /* 0x0800000e1a197389 */ /* 0x000064000002000f */
[----:B01----:R-:W-:Y:S05]  /*3c80*/  ENDCOLLECTIVE ;  /* 0x000000000000791b */ /* 0x003fea0003800000 */
.L_x_69:
[----:B------:R-:W-:Y:S01]  /*3c90*/  IMAD.MOV.U32 R14, RZ, RZ, 0x2 ;  /* 0x00000002ff0e7424 */ /* 0x000fe200078e00ff */
[----:B------:R-:W-:Y:S02]  /*3ca0*/  SEL R25, R25, RZ, !P0 ;  /* 0x000000ff19197207 */ /* 0x000fe40004000000 */
[----:B------:R-:W-:-:S03]  /*3cb0*/  ISETP.GT.AND P0, PT, R3, R15, PT ;  /* 0x0000000f0300720c */ /* 0x000fc60003f04270 */
[----:B------:R-:W-:-:S04]  /*3cc0*/  IMAD.IADD R13, R25, 0x1, R13 ;  /* 0x00000001190d7824 */ /* 0x000fc800078e020d */
[----:B------:R-:W-:-:S07]  /*3cd0*/  IMAD.MOV.U32 R26, RZ, RZ, R13 ;  /* 0x000000ffff1a7224 */ /* 0x000fce00078e000d */
[----:B------:R-:W-:Y:S05]  /*3ce0*/  WARPSYNC.COLLECTIVE R23, `(.L_x_70) ;  /* 0x0000000017087348 */ /* 0x000fea0003c00000 */
[----:B------:R0:W1:Y:S02]  /*3cf0*/  SHFL.DOWN P1, R25, R26, R14, R15 ;  /* 0x0800000e1a197389 */ /* 0x000064000002000f */
[----:B01----:R-:W-:Y:S05]  /*3d00*/  ENDCOLLECTIVE ;  /* 0x000000000000791b */ /* 0x003fea0003800000 */
.L_x_70:
        /* <DEDUP_REMOVED lines=8> */
.L_x_71:
        /* <DEDUP_REMOVED lines=8> */
.L_x_72:
        /* <DEDUP_REMOVED lines=8> */
.L_x_73:
[----:B------:R-:W-:Y:S02]  /*3e90*/  SEL R25, R25, RZ, !P0 ;  /* 0x000000ff19197207 */ /* 0x000fe40004000000 */
[----:B------:R-:W-:Y:S02]  /*3ea0*/  ISETP.NE.AND P0, PT, R12, 0x65, PT ;  /* 0x000000650c00780c */ /* 0x000fe40003f05270 */
[----:B------:R-:W-:-:S11]  /*3eb0*/  IADD3 R18, PT, PT, R13, R25, R18 ;  /* 0x000000190d127210 */ /* 0x000fd60007ffe012 */
[----:B------:R-:W-:Y:S05]  /*3ec0*/  WARPSYNC.COLLECTIVE R23, `(.L_x_74) ;  /* 0x0000000017087348 */ /* 0x000fea0003c00000 */
[----:B------:R-:W-:Y:S01]  /*3ed0*/  VOTE.ALL P0, P0 ;  /* 0x0000000000ff7806 */ /* 0x000fe20000000000 */
[----:B------:R-:W-:-:S12]  /*3ee0*/  ENDCOLLECTIVE ;  /* 0x000000000000791b */ /* 0x000fd80003800000 */
.L_x_74:
[----:B------:R-:W-:Y:S05]  /*3ef0*/  BRA `(.L_x_75) ;  /* 0xffffffd400407947 */ /* 0x000fea000383ffff */
.L_x_27:
[----:B------:R-:W-:Y:S01]  /*3f00*/  BSSY B1, `(.L_x_76) ;  /* 0x0000006000017945 */ /* 0x000fe20003800000 */
[----:B------:R-:W-:Y:S01]  /*3f10*/  PLOP3.LUT P0, PT, P0, PT, PT, 0x8, 0x80 ;  /* 0x000000000080781c */ /* 0x000fe2000070e170 */
[----:B------:R-:W-:-:S12]  /*3f20*/  IMAD.MOV.U32 R23, RZ, RZ, -0x1 ;  /* 0xffffffffff177424 */ /* 0x000fd800078e00ff */
[----:B-----5:R-:W-:Y:S05]  /*3f30*/  WARPSYNC.COLLECTIVE R23, `(.L_x_77) ;  /* 0x0000000017087348 */ /* 0x020fea0003c00000 */
[----:B------:R-:W-:Y:S01]  /*3f40*/  VOTE.ANY P0, P0 ;  /* 0x0000000000ff7806 */ /* 0x000fe20000000100 */
[----:B-----5:R-:W-:-:S12]  /*3f50*/  ENDCOLLECTIVE ;  /* 0x000000000000791b */ /* 0x020fd80003800000 */
.L_x_77:
[----:B------:R-:W-:Y:S05]  /*3f60*/  BSYNC B1 ;  /* 0x0000000000017941 */ /* 0x000fea0003800000 */
.L_x_76:
[----:B------:R-:W-:Y:S05]  /*3f70*/  BRA `(.L_x_78) ;  /* 0xffffffe400e07947 */ /* 0x000fea000383ffff */
.L_x_31:
[----:B------:R-:W-:Y:S01]  /*3f80*/  BSSY B1, `(.L_x_79) ;  /* 0x0000006000017945 */ /* 0x000fe20003800000 */
[----:B------:R-:W-:Y:S01]  /*3f90*/  PLOP3.LUT P0, PT, P0, PT, PT, 0x8, 0x80 ;  /* 0x000000000080781c */ /* 0x000fe2000070e170 */
[----:B------:R-:W-:-:S12]  /*3fa0*/  IMAD.MOV.U32 R23, RZ, RZ, -0x1 ;  /* 0xffffffffff177424 */ /* 0x000fd800078e00ff */
[----:B-----5:R-:W-:Y:S05]  /*3fb0*/  WARPSYNC.COLLECTIVE R23, `(.L_x_80) ;  /* 0x0000000017087348 */ /* 0x020fea0003c00000 */
[----:B------:R-:W-:Y:S01]  /*3fc0*/  VOTE.ANY P0, P0 ;  /* 0x0000000000ff7806 */ /* 0x000fe20000000100 */
[----:B-----5:R-:W-:-:S12]  /*3fd0*/  ENDCOLLECTIVE ;  /* 0x000000000000791b */ /* 0x020fd80003800000 */
.L_x_80:
[----:B------:R-:W-:Y:S05]  /*3fe0*/  BSYNC B1 ;  /* 0x0000000000017941 */ /* 0x000fea0003800000 */
.L_x_79:
[----:B------:R-:W-:Y:S05]  /*3ff0*/  BRA `(.L_x_81) ;  /* 0xffffffe400f47947 */ /* 0x000fea000383ffff */
.L_x_33:
[----:B------:R-:W0:Y:S01]  /*4000*/  S2R R5, SR_GEMASK ;  /* 0x0000000000057919 */ /* 0x000e220000003c00 */
[----:B------:R-:W-:Y:S01]  /*4010*/  BSSY B1, `(.L_x_82) ;  /* 0x0000007000017945 */ /* 0x000fe20003800000 */
[----:B------:R-:W-:Y:S01]  /*4020*/  ISETP.NE.AND P0, PT, R18, 0x65, PT ;  /* 0x000000651200780c */ /* 0x000fe20003f05270 */
[----:B------:R-:W-:Y:S01]  /*4030*/  IMAD.MOV.U32 R23, RZ, RZ, -0x1 ;  /* 0xffffffffff177424 */ /* 0x000fe200078e00ff */
[----:B------:R-:W-:-:S13]  /*4040*/  PLOP3.LUT P1, PT, P1, PT, PT, 0x8, 0x80 ;  /* 0x000000000080781c */ /* 0x000fda0000f2e170 */
[----:B0----5:R-:W-:Y:S05]  /*4050*/  WARPSYNC.COLLECTIVE R23, `(.L_x_83) ;  /* 0x0000000017087348 */ /* 0x021fea0003c00000 */
[----:B------:R-:W-:Y:S01]  /*4060*/  VOTE.ANY R23, PT, P1 ;  /* 0x0000000000177806 */ /* 0x000fe200008e0100 */
[----:B0----5:R-:W-:Y:S06]  /*4070*/  ENDCOLLECTIVE ;  /* 0x000000000000791b */ /* 0x021fec0003800000 */
.L_x_83:
[----:B------:R-:W-:Y:S05]  /*4080*/  BSYNC B1 ;  /* 0x0000000000017941 */ /* 0x000fea0003800000 */
.L_x_82:
[----:B------:R-:W-:Y:S01]  /*4090*/  LOP3.LUT R23, R23, 0x80000000, R5, 0xec, !PT ;  /* 0x8000000017177812 */ /* 0x000fe200078eec05 */
[----:B------:R-:W0:Y:S01]  /*40a0*/  S2R R18, SR_LANEID ;  /* 0x0000000000127919 */ /* 0x000e220000000000 */
[----:B------:R-:W-:Y:S02]  /*40b0*/  IMAD.MOV.U32 R26, RZ, RZ, R19 ;  /* 0x000000ffff1a7224 */ /* 0x000fe400078e0013 */
[----:B------:R-:W-:Y:S02]  /*40c0*/  IMAD.MOV.U32 R14, RZ, RZ, 0x1 ;  /* 0x00000001ff0e7424 */ /* 0x000fe400078e00ff */
[----:B------:R-:W-:-:S05]  /*40d0*/  VIADD R6, R23, 0xffffffff ;  /* 0xffffffff17067836 */ /* 0x000fca0000000000 */
[----:B------:R-:W-:Y:S01]  /*40e0*/  LOP3.LUT R6, R23, R6, RZ, 0xc, !PT ;  /* 0x0000000617067212 */ /* 0x000fe200078e0cff */
[----:B------:R-:W-:-:S03]  /*40f0*/  IMAD.MOV.U32 R23, RZ, RZ, -0x1 ;  /* 0xffffffffff177424 */ /* 0x000fc600078e00ff */
[----:B------:R-:W1:Y:S02]  /*4100*/  POPC R21, R6 ;  /* 0x0000000600157309 */ /* 0x000e640000000000 */
[----:B-1----:R-:W-:Y:S02]  /*4110*/  IMAD.MOV.U32 R15, RZ, RZ, R21 ;  /* 0x000000ffff0f7224 */ /* 0x002fe400078e0015 */
[----:B0-----:R-:W-:-:S07]  /*4120*/  VIADD R12, R18, 0x2 ;  /* 0x00000002120c7836 */ /* 0x001fce0000000000 */
[----:B------:R-:W-:Y:S05]  /*4130*/  WARPSYNC.COLLECTIVE R23, `(.L_x_84) ;  /* 0x0000000017087348 */ /* 0x000fea0003c00000 */
[----:B------:R0:W1:Y:S02]  /*4140*/  SHFL.DOWN P1, R25, R26, R14, R15 ;  /* 0x0800000e1a197389 */ /* 0x000064000002000f */
[----:B01----:R-:W-:Y:S05]  /*4150*/  ENDCOLLECTIVE ;  /* 0x000000000000791b */ /* 0x003fea0003800000 */
.L_x_84:
[C---:B------:R-:W-:Y:S02]  /*4160*/  VIADD R7, R18.reuse, 0x4 ;  /* 0x0000000412077836 */ /* 0x040fe40000000000 */
[C---:B------:R-:W-:Y:S02]  /*4170*/  VIADD R6, R18.reuse, 0x8 ;  /* 0x0000000812067836 */ /* 0x040fe40000000000 */
        /* <DEDUP_REMOVED lines=8> */
.L_x_85:
        /* <DEDUP_REMOVED lines=8> */
.L_x_86:
        /* <DEDUP_REMOVED lines=9> */
.L_x_87:
        /* <DEDUP_REMOVED lines=8> */
.L_x_88:
[----:B------:R-:W-:Y:S05]  /*4390*/  WARPSYNC.COLLECTIVE R23, `(.L_x_89) ;  /* 0x0000000017087348 */ /* 0x000fea0003c00000 */
[----:B------:R-:W-:Y:S01]  /*43a0*/  VOTE.ALL P0, P0 ;  /* 0x0000000000ff7806 */ /* 0x000fe20000000000 */
[----:B------:R-:W-:-:S12]  /*43b0*/  ENDCOLLECTIVE ;  /* 0x000000000000791b */ /* 0x000fd80003800000 */
.L_x_89:
[----:B------:R-:W0:Y:S01]  /*43c0*/  LDC.64 R14, c[0x0][0x3a0] ;  /* 0x0000e800ff0e7b82 */ /* 0x000e220000000a00 */
[----:B------:R-:W-:-:S04]  /*43d0*/  ISETP.GT.AND P1, PT, R5, R21, PT ;  /* 0x000000150500720c */ /* 0x000fc80003f24270 */
[----:B------:R-:W-:-:S05]  /*43e0*/  SEL R18, R25, RZ, !P1 ;  /* 0x000000ff19127207 */ /* 0x000fca0004800000 */
[----:B------:R-:W-:Y:S01]  /*43f0*/  IMAD.IADD R21, R19, 0x1, R18 ;  /* 0x0000000113157824 */ /* 0x000fe200078e0212 */
[----:B0-----:R-:W-:-:S05]  /*4400*/  IADD3 R22, P1, PT, R14, 0x100, RZ ;  /* 0x000001000e167810 */ /* 0x001fca0007f3e0ff */
[----:B------:R-:W-:Y:S01]  /*4410*/  IMAD.X R24, RZ, RZ, R15, P1 ;  /* 0x000000ffff187224 */ /* 0x000fe200008e060f */
[----:B------:R-:W-:Y:S07]  /*4420*/  BRA `(.L_x_90) ;  /* 0xffffffe400887947 */ /* 0x000fee000383ffff */
.L_x_35:
[----:B------:R-:W-:Y:S01]  /*4430*/  BSSY B1, `(.L_x_91) ;  /* 0x0000006000017945 */ /* 0x000fe20003800000 */
[----:B------:R-:W-:Y:S01]  /*4440*/  PLOP3.LUT P0, PT, P0, PT, PT, 0x8, 0x80 ;  /* 0x000000000080781c */ /* 0x000fe2000070e170 */
[----:B------:R-:W-:-:S12]  /*4450*/  IMAD.MOV.U32 R23, RZ, RZ, -0x1 ;  /* 0xffffffffff177424 */ /* 0x000fd800078e00ff */
[----:B-----5:R-:W-:Y:S05]  /*4460*/  WARPSYNC.COLLECTIVE R23, `(.L_x_92) ;  /* 0x0000000017087348 */ /* 0x020fea0003c00000 */
[----:B------:R-:W-:Y:S01]  /*4470*/  VOTE.ANY P0, P0 ;  /* 0x0000000000ff7806 */ /* 0x000fe20000000100 */
[----:B-----5:R-:W-:-:S12]  /*4480*/  ENDCOLLECTIVE ;  /* 0x000000000000791b */ /* 0x020fd80003800000 */
.L_x_92:
[----:B------:R-:W-:Y:S05]  /*4490*/  BSYNC B1 ;  /* 0x0000000000017941 */ /* 0x000fea0003800000 */
.L_x_91:
[----:B------:R-:W-:Y:S05]  /*44a0*/  BRA `(.L_x_93) ;  /* 0xffffffe400947947 */ /* 0x000fea000383ffff */
.L_x_39:
[----:B------:R-:W-:Y:S01]  /*44b0*/  BSSY B1, `(.L_x_94) ;  /* 0x0000006000017945 */ /* 0x000fe20003800000 */
[----:B------:R-:W-:Y:S01]  /*44c0*/  PLOP3.LUT P0, PT, P0, PT, PT, 0x8, 0x80 ;  /* 0x000000000080781c */ /* 0x000fe2000070e170 */
[----:B------:R-:W-:-:S12]  /*44d0*/  IMAD.MOV.U32 R23, RZ, RZ, -0x1 ;  /* 0xffffffffff177424 */ /* 0x000fd800078e00ff */
[----:B-----5:R-:W-:Y:S05]  /*44e0*/  WARPSYNC.COLLECTIVE R23, `(.L_x_95) ;  /* 0x0000000017087348 */ /* 0x020fea0003c00000 */
[----:B------:R-:W-:Y:S01]  /*44f0*/  VOTE.ANY P0, P0 ;  /* 0x0000000000ff7806 */ /* 0x000fe20000000100 */
[----:B-----5:R-:W-:-:S12]  /*4500*/  ENDCOLLECTIVE ;  /* 0x000000000000791b */ /* 0x020fd80003800000 */
.L_x_95:
[----:B------:R-:W-:Y:S05]  /*4510*/  BSYNC B1 ;  /* 0x0000000000017941 */ /* 0x000fea0003800000 */
.L_x_94:
[----:B------:R-:W-:Y:S05]  /*4520*/  BRA `(.L_x_96) ;  /* 0xffffffe400ac7947 */ /* 0x000fea000383ffff */
.L_x_41:
[----:B------:R-:W-:Y:S01]  /*4530*/  BSSY B1, `(.L_x_97) ;  /* 0x0000006000017945 */ /* 0x000fe20003800000 */
[----:B------:R-:W-:Y:S01]  /*4540*/  PLOP3.LUT P1, PT, P0, PT, PT, 0x8, 0x80 ;  /* 0x000000000080781c */ /* 0x000fe2000072e170 */
[----:B------:R-:W-:-:S12]  /*4550*/  IMAD.MOV.U32 R23, RZ, RZ, -0x1 ;  /* 0xffffffffff177424 */ /* 0x000fd800078e00ff */
[----:B-----5:R-:W-:Y:S05]  /*4560*/  WARPSYNC.COLLECTIVE R23, `(.L_x_98) ;  /* 0x0000000017087348 */ /* 0x020fea0003c00000 */
[----:B------:R-:W-:Y:S01]  /*4570*/  VOTE.ANY R23, PT, P1 ;  /* 0x0000000000177806 */ /* 0x000fe200008e0100 */
[----:B-----5:R-:W-:Y:S06]  /*4580*/  ENDCOLLECTIVE ;  /* 0x000000000000791b */ /* 0x020fec0003800000 */
.L_x_98:
[----:B------:R-:W-:Y:S05]  /*4590*/  BSYNC B1 ;  /* 0x0000000000017941 */ /* 0x000fea0003800000 */
.L_x_97:
[----:B------:R-:W0:Y:S01]  /*45a0*/  S2R R14, SR_GEMASK ;  /* 0x00000000000e7919 */ /* 0x000e220000003c00 */
[----:B------:R-:W-:Y:S02]  /*45b0*/  IMAD.MOV.U32 R26, RZ, RZ, R19 ;  /* 0x000000ffff1a7224 */ /* 0x000fe400078e0013 */
[----:B------:R-:W-:Y:S01]  /*45c0*/  VIADD R20, R20, 0xffffffe0 ;  /* 0xffffffe014147836 */ /* 0x000fe20000000000 */
[----:B0-----:R-:W-:-:S05]  /*45d0*/  LOP3.LUT R23, R23, 0x80000000, R14, 0xec, !PT ;  /* 0x8000000017177812 */ /* 0x001fca00078eec0e */
[----:B------:R-:W-:-:S05]  /*45e0*/  VIADD R14, R23, 0xffffffff ;  /* 0xffffffff170e7836 */ /* 0x000fca0000000000 */
[----:B------:R-:W-:Y:S01]  /*45f0*/  LOP3.LUT R14, R23, R14, RZ, 0xc, !PT ;  /* 0x0000000e170e7212 */ /* 0x000fe200078e0cff */
[----:B------:R-:W-:-:S03]  /*4600*/  IMAD.MOV.U32 R23, RZ, RZ, -0x1 ;  /* 0xffffffffff177424 */ /* 0x000fc600078e00ff */
[----:B------:R0:W1:Y:S02]  /*4610*/  POPC R15, R14 ;  /* 0x0000000e000f7309 */ /* 0x0000640000000000 */
[----:B0-----:R-:W-:-:S07]  /*4620*/  IMAD.MOV.U32 R14, RZ, RZ, 0x1 ;  /* 0x00000001ff0e7424 */ /* 0x001fce00078e00ff */
[----:B-1----:R-:W-:Y:S05]  /*4630*/  WARPSYNC.COLLECTIVE R23, `(.L_x_99) ;  /* 0x0000000017087348 */ /* 0x002fea0003c00000 */
[----:B-1----:R0:W1:Y:S02]  /*4640*/  SHFL.DOWN P1, R25, R26, R14, R15 ;  /* 0x0800000e1a197389 */ /* 0x002064000002000f */
[----:B01----:R-:W-:Y:S05]  /*4650*/  ENDCOLLECTIVE ;  /* 0x000000000000791b */ /* 0x003fea0003800000 */
.L_x_99:
[----:B------:R-:W0:Y:S01]  /*4660*/  S2R R23, SR_LANEID ;  /* 0x0000000000177919 */ /* 0x000e220000000000 */
[----:B------:R-:W-:Y:S01]  /*4670*/  IMAD.MOV.U32 R14, RZ, RZ, 0x2 ;  /* 0x00000002ff0e7424 */ /* 0x000fe200078e00ff */
[----:B0-----:R-:W-:Y:S01]  /*4680*/  ISETP.GE.AND P0, PT, R23, R15, PT ;  /* 0x0000000f1700720c */ /* 0x001fe20003f06270 */
[----:B------:R-:W-:-:S03]  /*4690*/  IMAD.MOV.U32 R23, RZ, RZ, -0x1 ;  /* 0xffffffffff177424 */ /* 0x000fc600078e00ff */
[----:B------:R-:W-:Y:S02]  /*46a0*/  SEL R25, R25, RZ, !P0 ;  /* 0x000000ff19197207 */ /* 0x000fe40004000000 */
[----:B------:R-:W-:-:S03]  /*46b0*/  ISETP.GT.AND P0, PT, R12, R15, PT ;  /* 0x0000000f0c00720c */ /* 0x000fc60003f04270 */
[----:B------:R-:W-:-:S04]  /*46c0*/  IMAD.IADD R19, R25, 0x1, R19 ;  /* 0x0000000119137824 */ /* 0x000fc800078e0213 */
[----:B------:R-:W-:-:S07]  /*46d0*/  IMAD.MOV.U32 R26, RZ, RZ, R19 ;  /* 0x000000ffff1a7224 */ /* 0x000fce00078e0013 */
[----:B------:R-:W-:Y:S05]  /*46e0*/  WARPSYNC.COLLECTIVE R23, `(.L_x_100) ;  /* 0x0000000017087348 */ /* 0x000fea0003c00000 */
[----:B------:R0:W1:Y:S02]  /*46f0*/  SHFL.DOWN P1, R25, R26, R14, R15 ;  /* 0x0800000e1a197389 */ /* 0x000064000002000f */
[----:B01----:R-:W-:Y:S05]  /*4700*/  ENDCOLLECTIVE ;  /* 0x000000000000791b */ /* 0x003fea0003800000 */
.L_x_100:
        /* <DEDUP_REMOVED lines=8> */
.L_x_101:
        /* <DEDUP_REMOVED lines=8> */
.L_x_102:
        /* <DEDUP_REMOVED lines=8> */
.L_x_103:
[----:B------:R-:W-:Y:S02]  /*4890*/  SEL R25, R25, RZ, !P0 ;  /* 0x000000ff19197207 */ /* 0x000fe40004000000 */
[----:B------:R-:W-:Y:S02]  /*48a0*/  ISETP.NE.AND P0, PT, R18, 0x65, PT ;  /* 0x000000651200780c */ /* 0x000fe40003f05270 */
[----:B------:R-:W-:-:S11]  /*48b0*/  IADD3 R21, PT, PT, R19, R25, R21 ;  /* 0x0000001913157210 */ /* 0x000fd60007ffe015 */
[----:B------:R-:W-:Y:S05]  /*48c0*/  WARPSYNC.COLLECTIVE R23, `(.L_x_104) ;  /* 0x0000000017087348 */ /* 0x000fea0003c00000 */
[----:B------:R-:W-:Y:S01]  /*48d0*/  VOTE.ALL P0, P0 ;  /* 0x0000000000ff7806 */ /* 0x000fe20000000000 */
[----:B------:R-:W-:-:S12]  /*48e0*/  ENDCOLLECTIVE ;  /* 0x000000000000791b */ /* 0x000fd80003800000 */
.L_x_104:
[----:B------:R-:W-:Y:S05]  /*48f0*/  BRA `(.L_x_105) ;  /* 0xffffffe400407947 */ /* 0x000fea000383ffff */
.L_x_106:
[----:B------:R-:W-:-:S00]  /*4900*/  BRA `(.L_x_106) ;  /* 0xfffffffc00fc7947 */ /* 0x000fc0000383ffff */
[----:B------:R-:W-:-:S00]  /*4910*/  NOP ;  /* 0x0000000000007918 */ /* 0x000fc00000000000 */
        /* <DEDUP_REMOVED lines=14> */
.L_x_109:


//--------------------- .text._ZN3cub18CUB_300001_SM_10006detail4scan23DeviceCompactInitKernelINS0_13ScanTileStateIiLb1EEEPlEEvT_iT0_ --------------------------
	.section	.text._ZN3cub18CUB_300001_SM_10006detail4scan23DeviceCompactInitKernelINS0_13ScanTileStateIiLb1EEEPlEEvT_iT0_,"ax",@progbits
	.align	128
        .global         _ZN3cub18CUB_300001_SM_10006detail4scan23DeviceCompactInitKernelINS0_13ScanTileStateIiLb1EEEPlEEvT_iT0_
        .type           _ZN3cub18CUB_300001_SM_10006detail4scan23DeviceCompactInitKernelINS0_13ScanTileStateIiLb1EEEPlEEvT_iT0_,@function
        .size           _ZN3cub18CUB_300001_SM_10006detail4scan23DeviceCompactInitKernelINS0_13ScanTileStateIiLb1EEEPlEEvT_iT0_,(.L_x_110 - _ZN3cub18CUB_300001_SM_10006detail4scan23DeviceCompactInitKernelINS0_13ScanTileStateIiLb1EEEPlEEvT_iT0_)
        .other          _ZN3cub18CUB_300001_SM_10006detail4scan23DeviceCompactInitKernelINS0_13ScanTileStateIiLb1EEEPlEEvT_iT0_,@"STO_CUDA_ENTRY STV_DEFAULT"
_ZN3cub18CUB_300001_SM_10006detail4scan23DeviceCompactInitKernelINS0_13ScanTileStateIiLb1EEEPlEEvT_iT0_:
.text._ZN3cub18CUB_300001_SM_10006detail4scan23DeviceCompactInitKernelINS0_13ScanTileStateIiLb1EEEPlEEvT_iT0_:
[----:B------:R-:W-:Y:S01]  /*0000*/  LDC R1, c[0x0][0x37c] ;  /* 0x0000df00ff017b82 */ /* 0x000fe20000000800 */
[----:B------:R-:W0:Y:S07]  /*0010*/  S2R R0, SR_TID.X ;  /* 0x0000000000007919 */ /* 0x000e2e0000002100 */
[----:B------:R-:W1:Y:S01]  /*0020*/  S2UR UR6, SR_CTAID.X ;  /* 0x00000000000679c3 */ /* 0x000e620000002500 */
[----:B------:R-:W2:Y:S07]  /*0030*/  LDCU UR4, c[0x0][0x388] ;  /* 0x00007100ff0477ac */ /* 0x000eae0008000800 */
[----:B------:R-:W1:Y:S01]  /*0040*/  LDC R7, c[0x0][0x360] ;  /* 0x0000d800ff077b82 */ /* 0x000e620000000800 */
[C---:B0-----:R-:W-:Y:S01]  /*0050*/  ISETP.GT.U32.AND P0, PT, R0.reuse, 0x1f, PT ;  /* 0x0000001f0000780c */ /* 0x041fe20003f04070 */
[----:B-1----:R-:W-:Y:S01]  /*0060*/  IMAD R7, R7, UR6, R0 ;  /* 0x0000000607077c24 */ /* 0x002fe2000f8e0200 */
[----:B------:R-:W-:-:S02]  /*0070*/  LOP3.LUT P2, RZ, R0, UR6, RZ, 0xfc, !PT ;  /* 0x0000000600ff7c12 */ /* 0x000fc4000f84fcff */
[----:B------:R-:W-:Y:S02]  /*0080*/  ISETP.NE.OR P0, PT, RZ, UR6, P0 ;  /* 0x00000006ff007c0c */ /* 0x000fe40008705670 */
[----:B--2---:R-:W-:Y:S01]  /*0090*/  ISETP.GE.AND P1, PT, R7, UR4, PT ;  /* 0x0000000407007c0c */ /* 0x004fe2000bf26270 */
[----:B------:R-:W0:Y:S10]  /*00a0*/  LDCU.64 UR4, c[0x0][0x358] ;  /* 0x00006b00ff0477ac */ /* 0x000e340008000a00 */
[----:B------:R-:W1:Y:S02]  /*00b0*/  @!P0 LDC.64 R4, c[0x0][0x380] ;  /* 0x0000e000ff048b82 */ /* 0x000e640000000a00 */
[----:B------:R-:W-:-:S06]  /*00c0*/  @!P1 MOV R6, 0x63 ;  /* 0x0000006300069802 */ /* 0x000fcc0000000f00 */
[----:B------:R-:W2:Y:S01]  /*00d0*/  @!P1 LDC.64 R2, c[0x0][0x380] ;  /* 0x0000e000ff029b82 */ /* 0x000ea20000000a00 */
[----:B-1----:R-:W-:-:S04]  /*00e0*/  @!P0 IMAD.WIDE.U32 R4, R0, 0x8, R4 ;  /* 0x0000000800048825 */ /* 0x002fc800078e0004 */
[----:B--2---:R-:W-:-:S04]  /*00f0*/  @!P1 IMAD.WIDE R2, R7, 0x8, R2 ;  /* 0x0000000807029825 */ /* 0x004fc800078e0202 */
[----:B------:R-:W-:-:S05]  /*0100*/  IMAD.MOV.U32 R7, RZ, RZ, RZ ;  /* 0x000000ffff077224 */ /* 0x000fca00078e00ff */
[----:B0-----:R0:W-:Y:S04]  /*0110*/  @!P1 STG.E.64 desc[UR4][R2.64+0x100], R6 ;  /* 0x0001000602009986 */ /* 0x0011e8000c101b04 */
[----:B------:R0:W-:Y:S01]  /*0120*/  @!P0 STG.E.64 desc[UR4][R4.64], RZ ;  /* 0x000000ff04008986 */ /* 0x0001e2000c101b04 */
[----:B------:R-:W-:Y:S05]  /*0130*/  @P2 EXIT ;  /* 0x000000000000294d */ /* 0x000fea0003800000 */
[----:B0-----:R-:W0:Y:S02]  /*0140*/  LDC.64 R2, c[0x0][0x390] ;  /* 0x0000e400ff027b82 */ /* 0x001e240000000a00 */
[----:B0-----:R-:W-:Y:S01]  /*0150*/  STG.E.64 desc[UR4][R2.64], RZ ;  /* 0x000000ff02007986 */ /* 0x001fe2000c101b04 */
[----:B------:R-:W-:Y:S05]  /*0160*/  EXIT ;  /* 0x000000000000794d */ /* 0x000fea0003800000 */
.L_x_107:
        /* <DEDUP_REMOVED lines=9> */
.L_x_110:


//--------------------- .text._ZN3cub18CUB_300001_SM_10006detail11EmptyKernelIvEEvv --------------------------
	.section	.text._ZN3cub18CUB_300001_SM_10006detail11EmptyKernelIvEEvv,"ax",@progbits
	.align	128
        .global         _ZN3cub18CUB_300001_SM_10006detail11EmptyKernelIvEEvv
        .type           _ZN3cub18CUB_300001_SM_10006detail11EmptyKernelIvEEvv,@function
        .size           _ZN3cub18CUB_300001_SM_10006detail11EmptyKernelIvEEvv,(.L_x_111 - _ZN3cub18CUB_300001_SM_10006detail11EmptyKernelIvEEvv)
        .other          _ZN3cub18CUB_300001_SM_10006detail11EmptyKernelIvEEvv,@"STO_CUDA_ENTRY STV_DEFAULT"
_ZN3cub18CUB_300001_SM_10006detail11EmptyKernelIvEEvv:
.text._ZN3cub18CUB_300001_SM_10006detail11EmptyKernelIvEEvv:
[----:B------:R-:W-:Y:S01]  /*0000*/  LDC R1, c[0x0][0x37c] ;  /* 0x0000df00ff017b82 */ /* 0x000fe20000000800 */
[----:B------:R-:W-:Y:S05]  /*0010*/  EXIT ;  /* 0x000000000000794d */ /* 0x000fea0003800000 */
.L_x_108:
        /* <DEDUP_REMOVED lines=14> */
.L_x_111:


//--------------------- .nv.shared._ZN3cub18CUB_300001_SM_10006detail6select23DeviceSelectSweepKernelINS2_10policy_hubIN5optix4AabbEjiLb0ELNS0_10SelectImplE1EE10Policy1000EN6thrust24THRUST_300001_SM_1000_NS10device_ptrIS6_EENSC_IjEESD_PlNS0_13ScanTileStateIiLb1EEEN4cuda3std3__410__not_fn_tI6isZeroIjEEENS0_8NullTypeEiNS2_19streaming_context_tIlLb1EEELS7_1EEEvT0_T1_T2_T3_T4_T5_T6_T7_iT8_NS1_7vsmem_tE --------------------------
	.section	.nv.shared._ZN3cub18CUB_300001_SM_10006detail6select23DeviceSelectSweepKernelINS2_10policy_hubIN5optix4AabbEjiLb0ELNS0_10SelectImplE1EE10Policy1000EN6thrust24THRUST_300001_SM_1000_NS10device_ptrIS6_EENSC_IjEESD_PlNS0_13ScanTileStateIiLb1EEEN4cuda3std3__410__not_fn_tI6isZeroIjEEENS0_8NullTypeEiNS2_19streaming_context_tIlLb1EEELS7_1EEEvT0_T1_T2_T3_T4_T5_T6_T7_iT8_NS1_7vsmem_tE,"aw",@nobits
	.sectionflags	@""
	.align	16
.nv.shared._ZN3cub18CUB_300001_SM_10006detail6select23DeviceSelectSweepKernelINS2_10policy_hubIN5optix4AabbEjiLb0ELNS0_10SelectImplE1EE10Policy1000EN6thrust24THRUST_300001_SM_1000_NS10device_ptrIS6_EENSC_IjEESD_PlNS0_13ScanTileStateIiLb1EEEN4cuda3std3__410__not_fn_tI6isZeroIjEEENS0_8NullTypeEiNS2_19streaming_context_tIlLb1EEELS7_1EEEvT0_T1_T2_T3_T4_T5_T6_T7_iT8_NS1_7vsmem_tE:
	.zero		9264


//--------------------- .nv.shared.reserved.0     --------------------------
	.section	.nv.shared.reserved.0,"aw",@nobits
	.weak		__nv_reservedSMEM_offset_0_alias
	.size		__nv_reservedSMEM_offset_0_alias, 0, 64
	.other		__nv_reservedSMEM_offset_0_alias,@"STO_CUDA_RESERVED_SHARED STV_DEFAULT"
__nv_reservedSMEM_offset_0_alias:
	.zero		0
	.zero		64


//--------------------- .nv.global                --------------------------
	.section	.nv.global,"aw",@nobits
.nv.global:
	.type		_ZN34_INTERNAL_7fa5207f_4_k_cu_09871c636thrust24THRUST_300001_SM_1000_NS3seqE,@object
	.size		_ZN34_INTERNAL_7fa5207f_4_k_cu_09871c636thrust24THRUST_300001_SM_1000_NS3seqE,(_ZN34_INTERNAL_7fa5207f_4_k_cu_09871c634cuda3std3__48in_placeE - _ZN34_INTERNAL_7fa5207f_4_k_cu_09871c636thrust24THRUST_300001_SM_1000_NS3seqE)
_ZN34_INTERNAL_7fa5207f_4_k_cu_09871c636thrust24THRUST_300001_SM_1000_NS3seqE:
	.zero		1
	.type		_ZN34_INTERNAL_7fa5207f_4_k_cu_09871c634cuda3std3__48in_placeE,@object
	.size		_ZN34_INTERNAL_7fa5207f_4_k_cu_09871c634cuda3std3__48in_placeE,(_ZN34_INTERNAL_7fa5207f_4_k_cu_09871c634cuda3std6ranges3__45__cpo4sizeE - _ZN34_INTERNAL_7fa5207f_4_k_cu_09871c634cuda3std3__48in_placeE)
_ZN34_INTERNAL_7fa5207f_4_k_cu_09871c634cuda3std3__48in_placeE:
	.zero		1
	.type		_ZN34_INTERNAL_7fa5207f_4_k_cu_09871c634cuda3std6ranges3__45__cpo4sizeE,@object
	.size		_ZN34_INTERNAL_7fa5207f_4_k_cu_09871c634cuda3std6ranges3__45__cpo4sizeE,(_ZN34_INTERNAL_7fa5207f_4_k_cu_09871c636thrust24THRUST_300001_SM_1000_NS12placeholders2_3E - _ZN34_INTERNAL_7fa5207f_4_k_cu_09871c634cuda3std6ranges3__45__cpo4sizeE)
_ZN34_INTERNAL_7fa5207f_4_k_cu_09871c634cuda3std6ranges3__45__cpo4sizeE:
	.zero		1
	.type		_ZN34_INTERNAL_7fa5207f_4_k_cu_09871c636thrust24THRUST_300001_SM_1000_NS12placeholders2_3E,@object
	.size		_ZN34_INTERNAL_7fa5207f_4_k_cu_09871c636thrust24THRUST_300001_SM_1000_NS12placeholders2_3E,(_ZN34_INTERNAL_7fa5207f_4_k_cu_09871c634cuda3std3__45__cpo6cbeginE - _ZN34_INTERNAL_7fa5207f_4_k_cu_09871c636thrust24THRUST_300001_SM_1000_NS12placeholders2_3E)
_ZN34_INTERNAL_7fa5207f_4_k_cu_09871c636thrust24THRUST_300001_SM_1000_NS12placeholders2_3E:
	.zero		1
	.type		_ZN34_INTERNAL_7fa5207f_4_k_cu_09871c634cuda3std3__45__cpo6cbeginE,@object
	.size		_ZN34_INTERNAL_7fa5207f_4_k_cu_09871c634cuda3std3__45__cpo6cbeginE,(_ZN34_INTERNAL_7fa5207f_4_k_cu_09871c634cuda3std6ranges3__45__cpo6cbeginE - _ZN34_INTERNAL_7fa5207f_4_k_cu_09871c634cuda3std3__45__cpo6cbeginE)
_ZN34_INTERNAL_7fa5207f_4_k_cu_09871c634cuda3std3__45__cpo6cbeginE:
	.zero		1
	.type		_ZN34_INTERNAL_7fa5207f_4_k_cu_09871c634cuda3std6ranges3__45__cpo6cbeginE,@object
	.size		_ZN34_INTERNAL_7fa5207f_4_k_cu_09871c634cuda3std6ranges3__45__cpo6cbeginE,(_ZN34_INTERNAL_7fa5207f_4_k_cu_09871c636thrust24THRUST_300001_SM_1000_NS12placeholders2_7E - _ZN34_INTERNAL_7fa5207f_4_k_cu_09871c634cuda3std6ranges3__45__cpo6cbeginE)
_ZN34_INTERNAL_7fa5207f_4_k_cu_09871c634cuda3std6ranges3__45__cpo6cbeginE:
	.zero		1
	.type		_ZN34_INTERNAL_7fa5207f_4_k_cu_09871c636thrust24THRUST_300001_SM_1000_NS12placeholders2_7E,@object
	.size		_ZN34_INTERNAL_7fa5207f_4_k_cu_09871c636thrust24THRUST_300001_SM_1000_NS12placeholders2_7E,(_ZN34_INTERNAL_7fa5207f_4_k_cu_09871c634cuda3std3__45__cpo7crbeginE - _ZN34_INTERNAL_7fa5207f_4_k_cu_09871c636thrust24THRUST_300001_SM_1000_NS12placeholders2_7E)
_ZN34_INTERNAL_7fa5207f_4_k_cu_09871c636thrust24THRUST_300001_SM_1000_NS12placeholders2_7E:
	.zero		1
	.type		_ZN34_INTERNAL_7fa5207f_4_k_cu_09871c634cuda3std3__45__cpo7crbeginE,@object
	.size		_ZN34_INTERNAL_7fa5207f_4_k_cu_09871c634cuda3std3__45__cpo7crbeginE,(_ZN34_INTERNAL_7fa5207f_4_k_cu_09871c634cuda3std6ranges3__45__cpo4nextE - _ZN34_INTERNAL_7fa5207f_4_k_cu_09871c634cuda3std3__45__cpo7crbeginE)
_ZN34_INTERNAL_7fa5207f_4_k_cu_09871c634cuda3std3__45__cpo7crbeginE:
	.zero		1
	.type		_ZN34_INTERNAL_7fa5207f_4_k_cu_09871c634cuda3std6ranges3__45__cpo4nextE,@object
	.size		_ZN34_INTERNAL_7fa5207f_4_k_cu_09871c634cuda3std6ranges3__45__cpo4nextE,(_ZN34_INTERNAL_7fa5207f_4_k_cu_09871c634cuda3std6ranges3__45__cpo4swapE - _ZN34_INTERNAL_7fa5207f_4_k_cu_09871c634cuda3std6ranges3__45__cpo4nextE)
_ZN34_INTERNAL_7fa5207f_4_k_cu_09871c634cuda3std6ranges3__45__cpo4nextE:
	.zero		1
	.type		_ZN34_INTERNAL_7fa5207f_4_k_cu_09871c634cuda3std6ranges3__45__cpo4swapE,@object
	.size		_ZN34_INTERNAL_7fa5207f_4_k_cu_09871c634cuda3std6ranges3__45__cpo4swapE,(_ZN34_INTERNAL_7fa5207f_4_k_cu_09871c636thrust24THRUST_300001_SM_1000_NS8cuda_cub10par_nosyncE - _ZN34_INTERNAL_7fa5207f_4_k_cu_09871c634cuda3std6ranges3__45__cpo4swapE)
_ZN34_INTERNAL_7fa5207f_4_k_cu_09871c634cuda3std6ranges3__45__cpo4swapE:
	.zero		1
	.type		_ZN34_INTERNAL_7fa5207f_4_k_cu_09871c636thrust24THRUST_300001_SM_1000_NS8cuda_cub10par_nosyncE,@object
	.size		_ZN34_INTERNAL_7fa5207f_4_k_cu_09871c636thrust24THRUST_300001_SM_1000_NS8cuda_cub10par_nosyncE,(_ZN34_INTERNAL_7fa5207f_4_k_cu_09871c636thrust24THRUST_300001_SM_1000_NS12placeholders2_9E - _ZN34_INTERNAL_7fa5207f_4_k_cu_09871c636thrust24THRUST_300001_SM_1000_NS8cuda_cub10par_nosyncE)
_ZN34_INTERNAL_7fa5207f_4_k_cu_09871c636thrust24THRUST_300001_SM_1000_NS8cuda_cub10par_nosyncE:
	.zero		1
	.type		_ZN34_INTERNAL_7fa5207f_4_k_cu_09871c636thrust24THRUST_300001_SM_1000_NS12placeholders2_9E,@object
	.size		_ZN34_INTERNAL_7fa5207f_4_k_cu_09871c636thrust24THRUST_300001_SM_1000_NS12placeholders2_9E,(_ZN34_INTERNAL_7fa5207f_4_k_cu_09871c634cuda3std3__436_GLOBAL__N__7fa5207f_4_k_cu_09871c636ignoreE - _ZN34_INTERNAL_7fa5207f_4_k_cu_09871c636thrust24THRUST_300001_SM_1000_NS12placeholders2_9E)
_ZN34_INTERNAL_7fa5207f_4_k_cu_09871c636thrust24THRUST_300001_SM_1000_NS12placeholders2_9E:
	.zero		1
	.type		_ZN34_INTERNAL_7fa5207f_4_k_cu_09871c634cuda3std3__436_GLOBAL__N__7fa5207f_4_k_cu_09871c636ignoreE,@object
	.size		_ZN34_INTERNAL_7fa5207f_4_k_cu_09871c634cuda3std3__436_GLOBAL__N__7fa5207f_4_k_cu_09871c636ignoreE,(_ZN34_INTERNAL_7fa5207f_4_k_cu_09871c634cuda3std6ranges3__45__cpo4dataE - _ZN34_INTERNAL_7fa5207f_4_k_cu_09871c634cuda3std3__436_GLOBAL__N__7fa5207f_4_k_cu_09871c636ignoreE)
_ZN34_INTERNAL_7fa5207f_4_k_cu_09871c634cuda3std3__436_GLOBAL__N__7fa5207f_4_k_cu_09871c636ignoreE:
	.zero		1
	.type		_ZN34_INTERNAL_7fa5207f_4_k_cu_09871c634cuda3std6ranges3__45__cpo4dataE,@object
	.size		_ZN34_INTERNAL_7fa5207f_4_k_cu_09871c634cuda3std6ranges3__45__cpo4dataE,(_ZN34_INTERNAL_7fa5207f_4_k_cu_09871c636thrust24THRUST_300001_SM_1000_NS12placeholders2_1E - _ZN34_INTERNAL_7fa5207f_4_k_cu_09871c634cuda3std6ranges3__45__cpo4dataE)
_ZN34_INTERNAL_7fa5207f_4_k_cu_09871c634cuda3std6ranges3__45__cpo4dataE:
	.zero		1
	.type		_ZN34_INTERNAL_7fa5207f_4_k_cu_09871c636thrust24THRUST_300001_SM_1000_NS12placeholders2_1E,@object
	.size		_ZN34_INTERNAL_7fa5207f_4_k_cu_09871c636thrust24THRUST_300001_SM_1000_NS12placeholders2_1E,(_ZN34_INTERNAL_7fa5207f_4_k_cu_09871c634cuda3std3__45__cpo5beginE - _ZN34_INTERNAL_7fa5207f_4_k_cu_09871c636thrust24THRUST_300001_SM_1000_NS12placeholders2_1E)
_ZN34_INTERNAL_7fa5207f_4_k_cu_09871c636thrust24THRUST_300001_SM_1000_NS12placeholders2_1E:
	.zero		1
	.type		_ZN34_INTERNAL_7fa5207f_4_k_cu_09871c634cuda3std3__45__cpo5beginE,@object
	.size		_ZN34_INTERNAL_7fa5207f_4_k_cu_09871c634cuda3std3__45__cpo5beginE,(_ZN34_INTERNAL_7fa5207f_4_k_cu_09871c634cuda3std6ranges3__45__cpo5beginE - _ZN34_INTERNAL_7fa5207f_4_k_cu_09871c634cuda3std3__45__cpo5beginE)
_ZN34_INTERNAL_7fa5207f_4_k_cu_09871c634cuda3std3__45__cpo5beginE:
	.zero		1
	.type		_ZN34_INTERNAL_7fa5207f_4_k_cu_09871c634cuda3std6ranges3__45__cpo5beginE,@object
	.size		_ZN34_INTERNAL_7fa5207f_4_k_cu_09871c634cuda3std6ranges3__45__cpo5beginE,(_ZN34_INTERNAL_7fa5207f_4_k_cu_09871c636thrust24THRUST_300001_SM_1000_NS12placeholders2_5E - _ZN34_INTERNAL_7fa5207f_4_k_cu_09871c634cuda3std6ranges3__45__cpo5beginE)
_ZN34_INTERNAL_7fa5207f_4_k_cu_09871c634cuda3std6ranges3__45__cpo5beginE:
	.zero		1
	.type		_ZN34_INTERNAL_7fa5207f_4_k_cu_09871c636thrust24THRUST_300001_SM_1000_NS12placeholders2_5E,@object
	.size		_ZN34_INTERNAL_7fa5207f_4_k_cu_09871c636thrust24THRUST_300001_SM_1000_NS12placeholders2_5E,(_ZN34_INTERNAL_7fa5207f_4_k_cu_09871c634cuda3std3__45__cpo6rbeginE - _ZN34_INTERNAL_7fa5207f_4_k_cu_09871c636thrust24THRUST_300001_SM_1000_NS12placeholders2_5E)
_ZN34_INTERNAL_7fa5207f_4_k_cu_09871c636thrust24THRUST_300001_SM_1000_NS12placeholders2_5E:
	.zero		1
	.type		_ZN34_INTERNAL_7fa5207f_4_k_cu_09871c634cuda3std3__45__cpo6rbeginE,@object
	.size		_ZN34_INTERNAL_7fa5207f_4_k_cu_09871c634cuda3std3__45__cpo6rbeginE,(_ZN34_INTERNAL_7fa5207f_4_k_cu_09871c634cuda3std6ranges3__45__cpo7advanceE - _ZN34_INTERNAL_7fa5207f_4_k_cu_09871c634cuda3std3__45__cpo6rbeginE)
_ZN34_INTERNAL_7fa5207f_4_k_cu_09871c634cuda3std3__45__cpo6rbeginE:
	.zero		1
	.type		_ZN34_INTERNAL_7fa5207f_4_k_cu_09871c634cuda3std6ranges3__45__cpo7advanceE,@object
	.size		_ZN34_INTERNAL_7fa5207f_4_k_cu_09871c634cuda3std6ranges3__45__cpo7advanceE,(_ZN34_INTERNAL_7fa5207f_4_k_cu_09871c634cuda3std3__47nulloptE - _ZN34_INTERNAL_7fa5207f_4_k_cu_09871c634cuda3std6ranges3__45__cpo7advanceE)
_ZN34_INTERNAL_7fa5207f_4_k_cu_09871c634cuda3std6ranges3__45__cpo7advanceE:
	.zero		1
	.type		_ZN34_INTERNAL_7fa5207f_4_k_cu_09871c634cuda3std3__47nulloptE,@object
	.size		_ZN34_INTERNAL_7fa5207f_4_k_cu_09871c634cuda3std3__47nulloptE,(_ZN34_INTERNAL_7fa5207f_4_k_cu_09871c634cuda3std6ranges3__45__cpo8distanceE - _ZN34_INTERNAL_7fa5207f_4_k_cu_09871c634cuda3std3__47nulloptE)
_ZN34_INTERNAL_7fa5207f_4_k_cu_09871c634cuda3std3__47nulloptE:
	.zero		1
	.type		_ZN34_INTERNAL_7fa5207f_4_k_cu_09871c634cuda3std6ranges3__45__cpo8distanceE,@object
	.size		_ZN34_INTERNAL_7fa5207f_4_k_cu_09871c634cuda3std6ranges3__45__cpo8distanceE,(_ZN34_INTERNAL_7fa5207f_4_k_cu_09871c636thrust24THRUST_300001_SM_1000_NS12placeholders3_10E - _ZN34_INTERNAL_7fa5207f_4_k_cu_09871c634cuda3std6ranges3__45__cpo8distanceE)
_ZN34_INTERNAL_7fa5207f_4_k_cu_09871c634cuda3std6ranges3__45__cpo8distanceE:
	.zero		1
	.type		_ZN34_INTERNAL_7fa5207f_4_k_cu_09871c636thrust24THRUST_300001_SM_1000_NS12placeholders3_10E,@object
	.size		_ZN34_INTERNAL_7fa5207f_4_k_cu_09871c636thrust24THRUST_300001_SM_1000_NS12placeholders3_10E,(_ZN34_INTERNAL_7fa5207f_4_k_cu_09871c634cuda3std3__419piecewise_constructE - _ZN34_INTERNAL_7fa5207f_4_k_cu_09871c636thrust24THRUST_300001_SM_1000_NS12placeholders3_10E)
_ZN34_INTERNAL_7fa5207f_4_k_cu_09871c636thrust24THRUST_300001_SM_1000_NS12placeholders3_10E:
	.zero		1
	.type		_ZN34_INTERNAL_7fa5207f_4_k_cu_09871c634cuda3std3__419piecewise_constructE,@object
	.size		_ZN34_INTERNAL_7fa5207f_4_k_cu_09871c634cuda3std3__419piecewise_constructE,(_ZN34_INTERNAL_7fa5207f_4_k_cu_09871c634cuda3std6ranges3__45__cpo5cdataE - _ZN34_INTERNAL_7fa5207f_4_k_cu_09871c634cuda3std3__419piecewise_constructE)
_ZN34_INTERNAL_7fa5207f_4_k_cu_09871c634cuda3std3__419piecewise_constructE:
	.zero		1
	.type		_ZN34_INTERNAL_7fa5207f_4_k_cu_09871c634cuda3std6ranges3__45__cpo5cdataE,@object
	.size		_ZN34_INTERNAL_7fa5207f_4_k_cu_09871c634cuda3std6ranges3__45__cpo5cdataE,(_ZN34_INTERNAL_7fa5207f_4_k_cu_09871c636thrust24THRUST_300001_SM_1000_NS12placeholders2_2E - _ZN34_INTERNAL_7fa5207f_4_k_cu_09871c634cuda3std6ranges3__45__cpo5cdataE)
_ZN34_INTERNAL_7fa5207f_4_k_cu_09871c634cuda3std6ranges3__45__cpo5cdataE:
	.zero		1
	.type		_ZN34_INTERNAL_7fa5207f_4_k_cu_09871c636thrust24THRUST_300001_SM_1000_NS12placeholders2_2E,@object
	.size		_ZN34_INTERNAL_7fa5207f_4_k_cu_09871c636thrust24THRUST_300001_SM_1000_NS12placeholders2_2E,(_ZN34_INTERNAL_7fa5207f_4_k_cu_09871c634cuda3std3__45__cpo3endE - _ZN34_INTERNAL_7fa5207f_4_k_cu_09871c636thrust24THRUST_300001_SM_1000_NS12placeholders2_2E)
_ZN34_INTERNAL_7fa5207f_4_k_cu_09871c636thrust24THRUST_300001_SM_1000_NS12placeholders2_2E:
	.zero		1
	.type		_ZN34_INTERNAL_7fa5207f_4_k_cu_09871c634cuda3std3__45__cpo3endE,@object
	.size		_ZN34_INTERNAL_7fa5207f_4_k_cu_09871c634cuda3std3__45__cpo3endE,(_ZN34_INTERNAL_7fa5207f_4_k_cu_09871c634cuda3std6ranges3__45__cpo3endE - _ZN34_INTERNAL_7fa5207f_4_k_cu_09871c634cuda3std3__45__cpo3endE)
_ZN34_INTERNAL_7fa5207f_4_k_cu_09871c634cuda3std3__45__cpo3endE:
	.zero		1
	.type		_ZN34_INTERNAL_7fa5207f_4_k_cu_09871c634cuda3std6ranges3__45__cpo3endE,@object
	.size		_ZN34_INTERNAL_7fa5207f_4_k_cu_09871c634cuda3std6ranges3__45__cpo3endE,(_ZN34_INTERNAL_7fa5207f_4_k_cu_09871c636thrust24THRUST_300001_SM_1000_NS12placeholders2_6E - _ZN34_INTERNAL_7fa5207f_4_k_cu_09871c634cuda3std6ranges3__45__cpo3endE)
_ZN34_INTERNAL_7fa5207f_4_k_cu_09871c634cuda3std6ranges3__45__cpo3endE:
	.zero		1
	.type		_ZN34_INTERNAL_7fa5207f_4_k_cu_09871c636thrust24THRUST_300001_SM_1000_NS12placeholders2_6E,@object
	.size		_ZN34_INTERNAL_7fa5207f_4_k_cu_09871c636thrust24THRUST_300001_SM_1000_NS12placeholders2_6E,(_ZN34_INTERNAL_7fa5207f_4_k_cu_09871c634cuda3std3__45__cpo4rendE - _ZN34_INTERNAL_7fa5207f_4_k_cu_09871c636thrust24THRUST_300001_SM_1000_NS12placeholders2_6E)
_ZN34_INTERNAL_7fa5207f_4_k_cu_09871c636thrust24THRUST_300001_SM_1000_NS12placeholders2_6E:
	.zero		1
	.type		_ZN34_INTERNAL_7fa5207f_4_k_cu_09871c634cuda3std3__45__cpo4rendE,@object
	.size		_ZN34_INTERNAL_7fa5207f_4_k_cu_09871c634cuda3std3__45__cpo4rendE,(_ZN34_INTERNAL_7fa5207f_4_k_cu_09871c634cuda3std6ranges3__45__cpo9iter_swapE - _ZN34_INTERNAL_7fa5207f_4_k_cu_09871c634cuda3std3__45__cpo4rendE)
_ZN34_INTERNAL_7fa5207f_4_k_cu_09871c634cuda3std3__45__cpo4rendE:
	.zero		1
	.type		_ZN34_INTERNAL_7fa5207f_4_k_cu_09871c634cuda3std6ranges3__45__cpo9iter_swapE,@object
	.size		_ZN34_INTERNAL_7fa5207f_4_k_cu_09871c634cuda3std6ranges3__45__cpo9iter_swapE,(_ZN34_INTERNAL_7fa5207f_4_k_cu_09871c634cuda3std3__48unexpectE - _ZN34_INTERNAL_7fa5207f_4_k_cu_09871c634cuda3std6ranges3__45__cpo9iter_swapE)
_ZN34_INTERNAL_7fa5207f_4_k_cu_09871c634cuda3std6ranges3__45__cpo9iter_swapE:
	.zero		1
	.type		_ZN34_INTERNAL_7fa5207f_4_k_cu_09871c634cuda3std3__48unexpectE,@object
	.size		_ZN34_INTERNAL_7fa5207f_4_k_cu_09871c634cuda3std3__48unexpectE,(_ZN34_INTERNAL_7fa5207f_4_k_cu_09871c636thrust24THRUST_300001_SM_1000_NS8cuda_cub3parE - _ZN34_INTERNAL_7fa5207f_4_k_cu_09871c634cuda3std3__48unexpectE)
_ZN34_INTERNAL_7fa5207f_4_k_cu_09871c634cuda3std3__48unexpectE:
	.zero		1
	.type		_ZN34_INTERNAL_7fa5207f_4_k_cu_09871c636thrust24THRUST_300001_SM_1000_NS8cuda_cub3parE,@object
	.size		_ZN34_INTERNAL_7fa5207f_4_k_cu_09871c636thrust24THRUST_300001_SM_1000_NS8cuda_cub3parE,(_ZN34_INTERNAL_7fa5207f_4_k_cu_09871c636thrust24THRUST_300001_SM_1000_NS12placeholders2_4E - _ZN34_INTERNAL_7fa5207f_4_k_cu_09871c636thrust24THRUST_300001_SM_1000_NS8cuda_cub3parE)
_ZN34_INTERNAL_7fa5207f_4_k_cu_09871c636thrust24THRUST_300001_SM_1000_NS8cuda_cub3parE:
	.zero		1
	.type		_ZN34_INTERNAL_7fa5207f_4_k_cu_09871c636thrust24THRUST_300001_SM_1000_NS12placeholders2_4E,@object
	.size		_ZN34_INTERNAL_7fa5207f_4_k_cu_09871c636thrust24THRUST_300001_SM_1000_NS12placeholders2_4E,(_ZN34_INTERNAL_7fa5207f_4_k_cu_09871c634cuda3std3__45__cpo4cendE - _ZN34_INTERNAL_7fa5207f_4_k_cu_09871c636thrust24THRUST_300001_SM_1000_NS12placeholders2_4E)
_ZN34_INTERNAL_7fa5207f_4_k_cu_09871c636thrust24THRUST_300001_SM_1000_NS12placeholders2_4E:
	.zero		1
	.type		_ZN34_INTERNAL_7fa5207f_4_k_cu_09871c634cuda3std3__45__cpo4cendE,@object
	.size		_ZN34_INTERNAL_7fa5207f_4_k_cu_09871c634cuda3std3__45__cpo4cendE,(_ZN34_INTERNAL_7fa5207f_4_k_cu_09871c634cuda3std6ranges3__45__cpo4cendE - _ZN34_INTERNAL_7fa5207f_4_k_cu_09871c634cuda3std3__45__cpo4cendE)
_ZN34_INTERNAL_7fa5207f_4_k_cu_09871c634cuda3std3__45__cpo4cendE:
	.zero		1
	.type		_ZN34_INTERNAL_7fa5207f_4_k_cu_09871c634cuda3std6ranges3__45__cpo4cendE,@object
	.size		_ZN34_INTERNAL_7fa5207f_4_k_cu_09871c634cuda3std6ranges3__45__cpo4cendE,(_ZN34_INTERNAL_7fa5207f_4_k_cu_09871c634cuda3std3__420unreachable_sentinelE - _ZN34_INTERNAL_7fa5207f_4_k_cu_09871c634cuda3std6ranges3__45__cpo4cendE)
_ZN34_INTERNAL_7fa5207f_4_k_cu_09871c634cuda3std6ranges3__45__cpo4cendE:
	.zero		1
	.type		_ZN34_INTERNAL_7fa5207f_4_k_cu_09871c634cuda3std3__420unreachable_sentinelE,@object
	.size		_ZN34_INTERNAL_7fa5207f_4_k_cu_09871c634cuda3std3__420unreachable_sentinelE,(_ZN34_INTERNAL_7fa5207f_4_k_cu_09871c634cuda3std6ranges3__45__cpo5ssizeE - _ZN34_INTERNAL_7fa5207f_4_k_cu_09871c634cuda3std3__420unreachable_sentinelE)
_ZN34_INTERNAL_7fa5207f_4_k_cu_09871c634cuda3std3__420unreachable_sentinelE:
	.zero		1
	.type		_ZN34_INTERNAL_7fa5207f_4_k_cu_09871c634cuda3std6ranges3__45__cpo5ssizeE,@object
	.size		_ZN34_INTERNAL_7fa5207f_4_k_cu_09871c634cuda3std6ranges3__45__cpo5ssizeE,(_ZN34_INTERNAL_7fa5207f_4_k_cu_09871c636thrust24THRUST_300001_SM_1000_NS12placeholders2_8E - _ZN34_INTERNAL_7fa5207f_4_k_cu_09871c634cuda3std6ranges3__45__cpo5ssizeE)
_ZN34_INTERNAL_7fa5207f_4_k_cu_09871c634cuda3std6ranges3__45__cpo5ssizeE:
	.zero		1
	.type		_ZN34_INTERNAL_7fa5207f_4_k_cu_09871c636thrust24THRUST_300001_SM_1000_NS12placeholders2_8E,@object
	.size		_ZN34_INTERNAL_7fa5207f_4_k_cu_09871c636thrust24THRUST_300001_SM_1000_NS12placeholders2_8E,(_ZN34_INTERNAL_7fa5207f_4_k_cu_09871c634cuda3std3__45__cpo5crendE - _ZN34_INTERNAL_7fa5207f_4_k_cu_09871c636thrust24THRUST_300001_SM_1000_NS12placeholders2_8E)
_ZN34_INTERNAL_7fa5207f_4_k_cu_09871c636thrust24THRUST_300001_SM_1000_NS12placeholders2_8E:
	.zero		1
	.type		_ZN34_INTERNAL_7fa5207f_4_k_cu_09871c634cuda3std3__45__cpo5crendE,@object
	.size		_ZN34_INTERNAL_7fa5207f_4_k_cu_09871c634cuda3std3__45__cpo5crendE,(_ZN34_INTERNAL_7fa5207f_4_k_cu_09871c634cuda3std6ranges3__45__cpo4prevE - _ZN34_INTERNAL_7fa5207f_4_k_cu_09871c634cuda3std3__45__cpo5crendE)
_ZN34_INTERNAL_7fa5207f_4_k_cu_09871c634cuda3std3__45__cpo5crendE:
	.zero		1
	.type		_ZN34_INTERNAL_7fa5207f_4_k_cu_09871c634cuda3std6ranges3__45__cpo4prevE,@object
	.size		_ZN34_INTERNAL_7fa5207f_4_k_cu_09871c634cuda3std6ranges3__45__cpo4prevE,(_ZN34_INTERNAL_7fa5207f_4_k_cu_09871c634cuda3std6ranges3__45__cpo9iter_moveE - _ZN34_INTERNAL_7fa5207f_4_k_cu_09871c634cuda3std6ranges3__45__cpo4prevE)
_ZN34_INTERNAL_7fa5207f_4_k_cu_09871c634cuda3std6ranges3__45__cpo4prevE:
	.zero		1
	.type		_ZN34_INTERNAL_7fa5207f_4_k_cu_09871c634cuda3std6ranges3__45__cpo9iter_moveE,@object
	.size		_ZN34_INTERNAL_7fa5207f_4_k_cu_09871c634cuda3std6ranges3__45__cpo9iter_moveE,(_ZN34_INTERNAL_7fa5207f_4_k_cu_09871c636thrust24THRUST_300001_SM_1000_NS6system6detail10sequential3seqE - _ZN34_INTERNAL_7fa5207f_4_k_cu_09871c634cuda3std6ranges3__45__cpo9iter_moveE)
_ZN34_INTERNAL_7fa5207f_4_k_cu_09871c634cuda3std6ranges3__45__cpo9iter_moveE:
	.zero		1
	.type		_ZN34_INTERNAL_7fa5207f_4_k_cu_09871c636thrust24THRUST_300001_SM_1000_NS6system6detail10sequential3seqE,@object
	.size		_ZN34_INTERNAL_7fa5207f_4_k_cu_09871c636thrust24THRUST_300001_SM_1000_NS6system6detail10sequential3seqE,(.L_31 - _ZN34_INTERNAL_7fa5207f_4_k_cu_09871c636thrust24THRUST_300001_SM_1000_NS6system6detail10sequential3seqE)
_ZN34_INTERNAL_7fa5207f_4_k_cu_09871c636thrust24THRUST_300001_SM_1000_NS6system6detail10sequential3seqE:
	.zero		1
.L_31:


//--------------------- .nv.constant0._ZN3cub18CUB_300001_SM_10006detail6select23DeviceSelectSweepKernelINS2_10policy_hubIN5optix4AabbEjiLb0ELNS0_10SelectImplE1EE10Policy1000EN6thrust24THRUST_300001_SM_1000_NS10device_ptrIS6_EENSC_IjEESD_PlNS0_13ScanTileStateIiLb1EEEN4cuda3std3__410__not_fn_tI6isZeroIjEEENS0_8NullTypeEiNS2_19streaming_context_tIlLb1EEELS7_1EEEvT0_T1_T2_T3_T4_T5_T6_T7_iT8_NS1_7vsmem_tE --------------------------
	.section	.nv.constant0._ZN3cub18CUB_300001_SM_10006detail6select23DeviceSelectSweepKernelINS2_10policy_hubIN5optix4AabbEjiLb0ELNS0_10SelectImplE1EE10Policy1000EN6thrust24THRUST_300001_SM_1000_NS10device_ptrIS6_EENSC_IjEESD_PlNS0_13ScanTileStateIiLb1EEEN4cuda3std3__410__not_fn_tI6isZeroIjEEENS0_8NullTypeEiNS2_19streaming_context_tIlLb1EEELS7_1EEEvT0_T1_T2_T3_T4_T5_T6_T7_iT8_NS1_7vsmem_tE,"a",@progbits
	.sectionflags	@""
	.align	4
.nv.constant0._ZN3cub18CUB_300001_SM_10006detail6select23DeviceSelectSweepKernelINS2_10policy_hubIN5optix4AabbEjiLb0ELNS0_10SelectImplE1EE10Policy1000EN6thrust24THRUST_300001_SM_1000_NS10device_ptrIS6_EENSC_IjEESD_PlNS0_13ScanTileStateIiLb1EEEN4cuda3std3__410__not_fn_tI6isZeroIjEEENS0_8NullTypeEiNS2_19streaming_context_tIlLb1EEELS7_1EEEvT0_T1_T2_T3_T4_T5_T6_T7_iT8_NS1_7vsmem_tE:
	.zero		1000


//--------------------- .nv.constant0._ZN3cub18CUB_300001_SM_10006detail4scan23DeviceCompactInitKernelINS0_13ScanTileStateIiLb1EEEPlEEvT_iT0_ --------------------------
	.section	.nv.constant0._ZN3cub18CUB_300001_SM_10006detail4scan23DeviceCompactInitKernelINS0_13ScanTileStateIiLb1EEEPlEEvT_iT0_,"a",@progbits
	.sectionflags	@""
	.align	4
.nv.constant0._ZN3cub18CUB_300001_SM_10006detail4scan23DeviceCompactInitKernelINS0_13ScanTileStateIiLb1EEEPlEEvT_iT0_:
	.zero		920


//--------------------- .nv.constant0._ZN3cub18CUB_300001_SM_10006detail11EmptyKernelIvEEvv --------------------------
	.section	.nv.constant0._ZN3cub18CUB_300001_SM_10006detail11EmptyKernelIvEEvv,"a",@progbits
	.sectionflags	@""
	.align	4
.nv.constant0._ZN3cub18CUB_300001_SM_10006detail11EmptyKernelIvEEvv:
	.zero		896


//--------------------- SYMBOLS --------------------------

	.type		.nv.reservedSmem.offset0,@object
	.size		.nv.reservedSmem.offset0,0x4
	.type		.nv.reservedSmem.cap,@object
	.size		.nv.reservedSmem.cap,0x4
